//
// Generated by NVIDIA NVVM Compiler
//
// Compiler Build ID: CL-36424714
// Cuda compilation tools, release 13.0, V13.0.88
// Based on NVVM 20.0.0
//

.version 9.0
.target sm_100
.address_size 64

	// .globl	_ZN3cub18CUB_300001_SM_10006detail11EmptyKernelIvEEvv
.global .align 1 .b8 _ZN30_INTERNAL_2c20ac0a_4_k_cu_main4cuda3std3__45__cpo5beginE[1];
.global .align 1 .b8 _ZN30_INTERNAL_2c20ac0a_4_k_cu_main4cuda3std3__45__cpo3endE[1];
.global .align 1 .b8 _ZN30_INTERNAL_2c20ac0a_4_k_cu_main4cuda3std3__45__cpo6cbeginE[1];
.global .align 1 .b8 _ZN30_INTERNAL_2c20ac0a_4_k_cu_main4cuda3std3__45__cpo4cendE[1];
.global .align 1 .b8 _ZN30_INTERNAL_2c20ac0a_4_k_cu_main4cuda3std3__45__cpo6rbeginE[1];
.global .align 1 .b8 _ZN30_INTERNAL_2c20ac0a_4_k_cu_main4cuda3std3__45__cpo4rendE[1];
.global .align 1 .b8 _ZN30_INTERNAL_2c20ac0a_4_k_cu_main4cuda3std3__45__cpo7crbeginE[1];
.global .align 1 .b8 _ZN30_INTERNAL_2c20ac0a_4_k_cu_main4cuda3std3__45__cpo5crendE[1];
.global .align 1 .b8 _ZN30_INTERNAL_2c20ac0a_4_k_cu_main4cuda3std3__432_GLOBAL__N__2c20ac0a_4_k_cu_main6ignoreE[1];
.global .align 1 .b8 _ZN30_INTERNAL_2c20ac0a_4_k_cu_main4cuda3std3__419piecewise_constructE[1];
.global .align 1 .b8 _ZN30_INTERNAL_2c20ac0a_4_k_cu_main4cuda3std3__48in_placeE[1];
.global .align 1 .b8 _ZN30_INTERNAL_2c20ac0a_4_k_cu_main4cuda3std3__420unreachable_sentinelE[1];
.global .align 1 .b8 _ZN30_INTERNAL_2c20ac0a_4_k_cu_main4cuda3std3__47nulloptE[1];
.global .align 1 .b8 _ZN30_INTERNAL_2c20ac0a_4_k_cu_main4cuda3std3__48unexpectE[1];
.global .align 1 .b8 _ZN30_INTERNAL_2c20ac0a_4_k_cu_main4cuda3std6ranges3__45__cpo4swapE[1];
.global .align 1 .b8 _ZN30_INTERNAL_2c20ac0a_4_k_cu_main4cuda3std6ranges3__45__cpo9iter_moveE[1];
.global .align 1 .b8 _ZN30_INTERNAL_2c20ac0a_4_k_cu_main4cuda3std6ranges3__45__cpo5beginE[1];
.global .align 1 .b8 _ZN30_INTERNAL_2c20ac0a_4_k_cu_main4cuda3std6ranges3__45__cpo3endE[1];
.global .align 1 .b8 _ZN30_INTERNAL_2c20ac0a_4_k_cu_main4cuda3std6ranges3__45__cpo6cbeginE[1];
.global .align 1 .b8 _ZN30_INTERNAL_2c20ac0a_4_k_cu_main4cuda3std6ranges3__45__cpo4cendE[1];
.global .align 1 .b8 _ZN30_INTERNAL_2c20ac0a_4_k_cu_main4cuda3std6ranges3__45__cpo7advanceE[1];
.global .align 1 .b8 _ZN30_INTERNAL_2c20ac0a_4_k_cu_main4cuda3std6ranges3__45__cpo9iter_swapE[1];
.global .align 1 .b8 _ZN30_INTERNAL_2c20ac0a_4_k_cu_main4cuda3std6ranges3__45__cpo4nextE[1];
.global .align 1 .b8 _ZN30_INTERNAL_2c20ac0a_4_k_cu_main4cuda3std6ranges3__45__cpo4prevE[1];
.global .align 1 .b8 _ZN30_INTERNAL_2c20ac0a_4_k_cu_main4cuda3std6ranges3__45__cpo4dataE[1];
.global .align 1 .b8 _ZN30_INTERNAL_2c20ac0a_4_k_cu_main4cuda3std6ranges3__45__cpo5cdataE[1];
.global .align 1 .b8 _ZN30_INTERNAL_2c20ac0a_4_k_cu_main4cuda3std6ranges3__45__cpo4sizeE[1];
.global .align 1 .b8 _ZN30_INTERNAL_2c20ac0a_4_k_cu_main4cuda3std6ranges3__45__cpo5ssizeE[1];
.global .align 1 .b8 _ZN30_INTERNAL_2c20ac0a_4_k_cu_main4cuda3std6ranges3__45__cpo8distanceE[1];
.global .align 1 .b8 _ZN30_INTERNAL_2c20ac0a_4_k_cu_main6thrust24THRUST_300001_SM_1000_NS8cuda_cub3parE[1];
.global .align 1 .b8 _ZN30_INTERNAL_2c20ac0a_4_k_cu_main6thrust24THRUST_300001_SM_1000_NS8cuda_cub10par_nosyncE[1];
.global .align 1 .b8 _ZN30_INTERNAL_2c20ac0a_4_k_cu_main6thrust24THRUST_300001_SM_1000_NS6system6detail10sequential3seqE[1];
.global .align 1 .b8 _ZN30_INTERNAL_2c20ac0a_4_k_cu_main6thrust24THRUST_300001_SM_1000_NS12placeholders2_1E[1];
.global .align 1 .b8 _ZN30_INTERNAL_2c20ac0a_4_k_cu_main6thrust24THRUST_300001_SM_1000_NS12placeholders2_2E[1];
.global .align 1 .b8 _ZN30_INTERNAL_2c20ac0a_4_k_cu_main6thrust24THRUST_300001_SM_1000_NS12placeholders2_3E[1];
.global .align 1 .b8 _ZN30_INTERNAL_2c20ac0a_4_k_cu_main6thrust24THRUST_300001_SM_1000_NS12placeholders2_4E[1];
.global .align 1 .b8 _ZN30_INTERNAL_2c20ac0a_4_k_cu_main6thrust24THRUST_300001_SM_1000_NS12placeholders2_5E[1];
.global .align 1 .b8 _ZN30_INTERNAL_2c20ac0a_4_k_cu_main6thrust24THRUST_300001_SM_1000_NS12placeholders2_6E[1];
.global .align 1 .b8 _ZN30_INTERNAL_2c20ac0a_4_k_cu_main6thrust24THRUST_300001_SM_1000_NS12placeholders2_7E[1];
.global .align 1 .b8 _ZN30_INTERNAL_2c20ac0a_4_k_cu_main6thrust24THRUST_300001_SM_1000_NS12placeholders2_8E[1];
.global .align 1 .b8 _ZN30_INTERNAL_2c20ac0a_4_k_cu_main6thrust24THRUST_300001_SM_1000_NS12placeholders2_9E[1];
.global .align 1 .b8 _ZN30_INTERNAL_2c20ac0a_4_k_cu_main6thrust24THRUST_300001_SM_1000_NS12placeholders3_10E[1];
.global .align 1 .b8 _ZN30_INTERNAL_2c20ac0a_4_k_cu_main6thrust24THRUST_300001_SM_1000_NS3seqE[1];

.visible .entry _ZN3cub18CUB_300001_SM_10006detail11EmptyKernelIvEEvv()
{


	ret;

}
	// .globl	_ZN3cub18CUB_300001_SM_10006detail8for_each13static_kernelINS2_12policy_hub_t12policy_500_tEmN6thrust24THRUST_300001_SM_1000_NS8cuda_cub20__uninitialized_fill7functorINS7_10device_ptrIfEEfEEEEvT0_T1_
.visible .entry _ZN3cub18CUB_300001_SM_10006detail8for_each13static_kernelINS2_12policy_hub_t12policy_500_tEmN6thrust24THRUST_300001_SM_1000_NS8cuda_cub20__uninitialized_fill7functorINS7_10device_ptrIfEEfEEEEvT0_T1_(
	.param .u64 _ZN3cub18CUB_300001_SM_10006detail8for_each13static_kernelINS2_12policy_hub_t12policy_500_tEmN6thrust24THRUST_300001_SM_1000_NS8cuda_cub20__uninitialized_fill7functorINS7_10device_ptrIfEEfEEEEvT0_T1__param_0,
	.param .align 8 .b8 _ZN3cub18CUB_300001_SM_10006detail8for_each13static_kernelINS2_12policy_hub_t12policy_500_tEmN6thrust24THRUST_300001_SM_1000_NS8cuda_cub20__uninitialized_fill7functorINS7_10device_ptrIfEEfEEEEvT0_T1__param_1[16]
)
.maxntid 256
{
	.reg .pred 	%p<4>;
	.reg .b16 	%rs<5>;
	.reg .b32 	%r<10>;
	.reg .b32 	%f<3>;
	.reg .b64 	%rd<16>;

	ld.param.f32 	%f2, [_ZN3cub18CUB_300001_SM_10006detail8for_each13static_kernelINS2_12policy_hub_t12policy_500_tEmN6thrust24THRUST_300001_SM_1000_NS8cuda_cub20__uninitialized_fill7functorINS7_10device_ptrIfEEfEEEEvT0_T1__param_1+8];
	ld.param.u64 	%rd4, [_ZN3cub18CUB_300001_SM_10006detail8for_each13static_kernelINS2_12policy_hub_t12policy_500_tEmN6thrust24THRUST_300001_SM_1000_NS8cuda_cub20__uninitialized_fill7functorINS7_10device_ptrIfEEfEEEEvT0_T1__param_1];
	ld.param.u64 	%rd5, [_ZN3cub18CUB_300001_SM_10006detail8for_each13static_kernelINS2_12policy_hub_t12policy_500_tEmN6thrust24THRUST_300001_SM_1000_NS8cuda_cub20__uninitialized_fill7functorINS7_10device_ptrIfEEfEEEEvT0_T1__param_0];
	mov.u32 	%r7, %ctaid.x;
	mul.wide.u32 	%rd1, %r7, 512;
	sub.s64 	%rd2, %rd5, %rd1;
	setp.lt.u64 	%p1, %rd2, 512;
	@%p1 bra 	$L__BB1_2;
	mov.u32 	%r9, %tid.x;
	cvta.to.global.u64 	%rd11, %rd4;
	cvt.u64.u32 	%rd12, %r9;
	add.s64 	%rd13, %rd1, %rd12;
	shl.b64 	%rd14, %rd13, 2;
	add.s64 	%rd15, %rd11, %rd14;
	st.global.f32 	[%rd15], %f2;
	st.global.f32 	[%rd15+1024], %f2;
	bra.uni 	$L__BB1_6;
$L__BB1_2:
	cvta.to.global.u64 	%rd6, %rd4;
	mov.u32 	%r1, %tid.x;
	cvt.u64.u32 	%rd7, %r1;
	setp.le.u64 	%p2, %rd2, %rd7;
	add.s64 	%rd8, %rd1, %rd7;
	shl.b64 	%rd9, %rd8, 2;
	add.s64 	%rd3, %rd6, %rd9;
	@%p2 bra 	$L__BB1_4;
	st.global.f32 	[%rd3], %f2;
$L__BB1_4:
	add.s32 	%r8, %r1, 256;
	cvt.u64.u32 	%rd10, %r8;
	setp.le.u64 	%p3, %rd2, %rd10;
	@%p3 bra 	$L__BB1_6;
	st.global.f32 	[%rd3+1024], %f2;
$L__BB1_6:
	ret;

}
	// .globl	_ZN3cub18CUB_300001_SM_10006detail8for_each13static_kernelINS2_12policy_hub_t12policy_500_tElNS2_12op_wrapper_tIl17arbitrary_functorN6thrust24THRUST_300001_SM_1000_NS17counting_iteratorIiNS9_11use_defaultESB_SB_EEEEEEvT0_T1_
.visible .entry _ZN3cub18CUB_300001_SM_10006detail8for_each13static_kernelINS2_12policy_hub_t12policy_500_tElNS2_12op_wrapper_tIl17arbitrary_functorN6thrust24THRUST_300001_SM_1000_NS17counting_iteratorIiNS9_11use_defaultESB_SB_EEEEEEvT0_T1_(
	.param .u64 _ZN3cub18CUB_300001_SM_10006detail8for_each13static_kernelINS2_12policy_hub_t12policy_500_tElNS2_12op_wrapper_tIl17arbitrary_functorN6thrust24THRUST_300001_SM_1000_NS17counting_iteratorIiNS9_11use_defaultESB_SB_EEEEEEvT0_T1__param_0,
	.param .align 8 .b8 _ZN3cub18CUB_300001_SM_10006detail8for_each13static_kernelINS2_12policy_hub_t12policy_500_tElNS2_12op_wrapper_tIl17arbitrary_functorN6thrust24THRUST_300001_SM_1000_NS17counting_iteratorIiNS9_11use_defaultESB_SB_EEEEEEvT0_T1__param_1[168]
)
.maxntid 256
{
	.reg .pred 	%p<4>;
	.reg .b32 	%r<14>;
	.reg .b32 	%f<17>;
	.reg .b64 	%rd<40>;

	ld.param.u64 	%rd9, [_ZN3cub18CUB_300001_SM_10006detail8for_each13static_kernelINS2_12policy_hub_t12policy_500_tElNS2_12op_wrapper_tIl17arbitrary_functorN6thrust24THRUST_300001_SM_1000_NS17counting_iteratorIiNS9_11use_defaultESB_SB_EEEEEEvT0_T1__param_0];
	mov.b64 	%rd10, _ZN3cub18CUB_300001_SM_10006detail8for_each13static_kernelINS2_12policy_hub_t12policy_500_tElNS2_12op_wrapper_tIl17arbitrary_functorN6thrust24THRUST_300001_SM_1000_NS17counting_iteratorIiNS9_11use_defaultESB_SB_EEEEEEvT0_T1__param_1;
	mov.u64 	%rd1, %rd10;
	mov.u32 	%r4, %ctaid.x;
	mul.wide.u32 	%rd2, %r4, 512;
	sub.s64 	%rd3, %rd9, %rd2;
	setp.lt.s64 	%p1, %rd3, 512;
	@%p1 bra 	$L__BB2_2;
	ld.param.u32 	%r9, [%rd1];
	ld.param.u64 	%rd27, [%rd1+8];
	ld.param.u64 	%rd28, [%rd1+16];
	ld.param.u64 	%rd29, [%rd1+24];
	ld.param.u64 	%rd30, [%rd1+32];
	mov.u32 	%r10, %tid.x;
	cvt.u32.u64 	%r11, %rd2;
	add.s32 	%r12, %r10, %r11;
	add.s32 	%r13, %r12, %r9;
	cvta.to.global.u64 	%rd31, %rd30;
	cvta.to.global.u64 	%rd32, %rd29;
	cvta.to.global.u64 	%rd33, %rd28;
	cvta.to.global.u64 	%rd34, %rd27;
	mul.wide.s32 	%rd35, %r13, 4;
	add.s64 	%rd36, %rd34, %rd35;
	ld.global.f32 	%f9, [%rd36];
	add.s64 	%rd37, %rd33, %rd35;
	ld.global.f32 	%f10, [%rd37];
	add.s64 	%rd38, %rd32, %rd35;
	ld.global.f32 	%f11, [%rd38];
	fma.rn.f32 	%f12, %f10, %f11, %f9;
	add.s64 	%rd39, %rd31, %rd35;
	st.global.f32 	[%rd39], %f12;
	ld.global.f32 	%f13, [%rd36+1024];
	ld.global.f32 	%f14, [%rd37+1024];
	ld.global.f32 	%f15, [%rd38+1024];
	fma.rn.f32 	%f16, %f14, %f15, %f13;
	st.global.f32 	[%rd39+1024], %f16;
	bra.uni 	$L__BB2_6;
$L__BB2_2:
	ld.param.u32 	%r5, [%rd1];
	ld.param.u64 	%rd11, [%rd1+8];
	ld.param.u64 	%rd12, [%rd1+16];
	ld.param.u64 	%rd13, [%rd1+24];
	ld.param.u64 	%rd14, [%rd1+32];
	cvta.to.global.u64 	%rd4, %rd11;
	cvta.to.global.u64 	%rd5, %rd12;
	cvta.to.global.u64 	%rd6, %rd13;
	cvta.to.global.u64 	%rd7, %rd14;
	mov.u32 	%r1, %tid.x;
	cvt.s64.s32 	%rd8, %rd3;
	cvt.u32.u64 	%r6, %rd2;
	add.s32 	%r2, %r5, %r6;
	cvt.u64.u32 	%rd15, %r1;
	setp.le.s64 	%p2, %rd8, %rd15;
	@%p2 bra 	$L__BB2_4;
	add.s32 	%r7, %r2, %r1;
	mul.wide.s32 	%rd16, %r7, 4;
	add.s64 	%rd17, %rd4, %rd16;
	ld.global.f32 	%f1, [%rd17];
	add.s64 	%rd18, %rd5, %rd16;
	ld.global.f32 	%f2, [%rd18];
	add.s64 	%rd19, %rd6, %rd16;
	ld.global.f32 	%f3, [%rd19];
	fma.rn.f32 	%f4, %f2, %f3, %f1;
	add.s64 	%rd20, %rd7, %rd16;
	st.global.f32 	[%rd20], %f4;
$L__BB2_4:
	add.s32 	%r3, %r1, 256;
	cvt.u64.u32 	%rd21, %r3;
	setp.le.s64 	%p3, %rd8, %rd21;
	@%p3 bra 	$L__BB2_6;
	add.s32 	%r8, %r2, %r3;
	mul.wide.s32 	%rd22, %r8, 4;
	add.s64 	%rd23, %rd4, %rd22;
	ld.global.f32 	%f5, [%rd23];
	add.s64 	%rd24, %rd5, %rd22;
	ld.global.f32 	%f6, [%rd24];
	add.s64 	%rd25, %rd6, %rd22;
	ld.global.f32 	%f7, [%rd25];
	fma.rn.f32 	%f8, %f6, %f7, %f5;
	add.s64 	%rd26, %rd7, %rd22;
	st.global.f32 	[%rd26], %f8;
$L__BB2_6:
	ret;

}


// ===== COMPILED SASS (sm_100) =====

	.target	sm_100

	.elftype	@"ET_EXEC"


//--------------------- .note.nv.tkinfo           --------------------------
	.section	.note.nv.tkinfo,"",@"SHT_NOTE"
	.sectionflags	@"SHF_NOTE_NV_TKINFO"
	.tkinfo
        /*0018*/ 	.word	0x00000002
        /*0030*/ 	.string	""
        /*0030*/ 	.string	"ptxas"
        /*0030*/ 	.string	"Cuda compilation tools, release 13.0, V13.0.88"
        /*0030*/ 	.string	"Build cuda_13.0.r13.0/compiler.36424714_0"
        /*0030*/ 	.string	"-arch sm_100 -m 64 "



//--------------------- .note.nv.cuinfo           --------------------------
	.section	.note.nv.cuinfo,"",@"SHT_NOTE"
	.sectionflags	@"SHF_NOTE_NV_CUINFO"
        /*0018*/ 	.short	0x0002
        /*001a*/ 	.short	0x0064
        /*001c*/ 	.short	0x0082
	.zero		2


//--------------------- .nv.info                  --------------------------
	.section	.nv.info,"",@"SHT_CUDA_INFO"
	.align	4


	//----- nvinfo : EIATTR_REGCOUNT
	.align		4
        /*0000*/ 	.byte	0x04, 0x2f
        /*0002*/ 	.short	(.L_44 - .L_43)
	.align		4
.L_43:
        /*0004*/ 	.word	index@(_ZN3cub18CUB_300001_SM_10006detail11EmptyKernelIvEEvv)
        /*0008*/ 	.word	0x00000004


	//----- nvinfo : EIATTR_FRAME_SIZE
	.align		4
.L_44:
        /*000c*/ 	.byte	0x04, 0x11
        /*000e*/ 	.short	(.L_46 - .L_45)
	.align		4
.L_45:
        /*0010*/ 	.word	index@(_ZN3cub18CUB_300001_SM_10006detail11EmptyKernelIvEEvv)
        /*0014*/ 	.word	0x00000000


	//----- nvinfo : EIATTR_REGCOUNT
	.align		4
.L_46:
        /*0018*/ 	.byte	0x04, 0x2f
        /*001a*/ 	.short	(.L_48 - .L_47)
	.align		4
.L_47:
        /*001c*/ 	.word	index@(_ZN3cub18CUB_300001_SM_10006detail8for_each13static_kernelINS2_12policy_hub_t12policy_500_tEmN6thrust24THRUST_300001_SM_1000_NS8cuda_cub20__uninitialized_fill7functorINS7_10device_ptrIfEEfEEEEvT0_T1_)
        /*0020*/ 	.word	0x00000008


	//----- nvinfo : EIATTR_FRAME_SIZE
	.align		4
.L_48:
        /*0024*/ 	.byte	0x04, 0x11
        /*0026*/ 	.short	(.L_50 - .L_49)
	.align		4
.L_49:
        /*0028*/ 	.word	index@(_ZN3cub18CUB_300001_SM_10006detail8for_each13static_kernelINS2_12policy_hub_t12policy_500_tEmN6thrust24THRUST_300001_SM_1000_NS8cuda_cub20__uninitialized_fill7functorINS7_10device_ptrIfEEfEEEEvT0_T1_)
        /*002c*/ 	.word	0x00000000


	//----- nvinfo : EIATTR_REGCOUNT
	.align		4
.L_50:
        /*0030*/ 	.byte	0x04, 0x2f
        /*0032*/ 	.short	(.L_52 - .L_51)
	.align		4
.L_51:
        /*0034*/ 	.word	index@(_ZN3cub18CUB_300001_SM_10006detail8for_each13static_kernelINS2_12policy_hub_t12policy_500_tElNS2_12op_wrapper_tIl17arbitrary_functorN6thrust24THRUST_300001_SM_1000_NS17counting_iteratorIiNS9_11use_defaultESB_SB_EEEEEEvT0_T1_)
        /*0038*/ 	.word	0x00000010


	//----- nvinfo : EIATTR_FRAME_SIZE
	.align		4
.L_52:
        /*003c*/ 	.byte	0x04, 0x11
        /*003e*/ 	.short	(.L_54 - .L_53)
	.align		4
.L_53:
        /*0040*/ 	.word	index@(_ZN3cub18CUB_300001_SM_10006detail8for_each13static_kernelINS2_12policy_hub_t12policy_500_tElNS2_12op_wrapper_tIl17arbitrary_functorN6thrust24THRUST_300001_SM_1000_NS17counting_iteratorIiNS9_11use_defaultESB_SB_EEEEEEvT0_T1_)
        /*0044*/ 	.word	0x00000000


	//----- nvinfo : EIATTR_MIN_STACK_SIZE
	.align		4
.L_54:
        /*0048*/ 	.byte	0x04, 0x12
        /*004a*/ 	.short	(.L_56 - .L_55)
	.align		4
.L_55:
        /*004c*/ 	.word	index@(_ZN3cub18CUB_300001_SM_10006detail8for_each13static_kernelINS2_12policy_hub_t12policy_500_tElNS2_12op_wrapper_tIl17arbitrary_functorN6thrust24THRUST_300001_SM_1000_NS17counting_iteratorIiNS9_11use_defaultESB_SB_EEEEEEvT0_T1_)
        /*0050*/ 	.word	0x00000000


	//----- nvinfo : EIATTR_MIN_STACK_SIZE
	.align		4
.L_56:
        /*0054*/ 	.byte	0x04, 0x12
        /*0056*/ 	.short	(.L_58 - .L_57)
	.align		4
.L_57:
        /*0058*/ 	.word	index@(_ZN3cub18CUB_300001_SM_10006detail8for_each13static_kernelINS2_12policy_hub_t12policy_500_tEmN6thrust24THRUST_300001_SM_1000_NS8cuda_cub20__uninitialized_fill7functorINS7_10device_ptrIfEEfEEEEvT0_T1_)
        /*005c*/ 	.word	0x00000000


	//----- nvinfo : EIATTR_MIN_STACK_SIZE
	.align		4
.L_58:
        /*0060*/ 	.byte	0x04, 0x12
        /*0062*/ 	.short	(.L_60 - .L_59)
	.align		4
.L_59:
        /*0064*/ 	.word	index@(_ZN3cub18CUB_300001_SM_10006detail11EmptyKernelIvEEvv)
        /*0068*/ 	.word	0x00000000
.L_60:


//--------------------- .nv.compat                --------------------------
	.section	.nv.compat,"",@"SHT_CUDA_COMPAT_INFO"
	.align	4
        /*0000*/ 	.byte	0x02, 0x09, 0x00, 0x00, 0x02, 0x02, 0x01, 0x00, 0x02, 0x05, 0x05, 0x00, 0x03, 0x07, 0x01, 0x01
        /*0010*/ 	.byte	0x02, 0x03, 0x00, 0x00, 0x02, 0x06, 0x01, 0x00, 0x04, 0x0b, 0x08, 0x00, 0x09, 0x00, 0x00, 0x00
        /*0020*/ 	.byte	0x00, 0x00, 0x00, 0x00


//--------------------- .nv.info._ZN3cub18CUB_300001_SM_10006detail8for_each13static_kernelINS2_12policy_hub_t12policy_500_tElNS2_12op_wrapper_tIl17arbitrary_functorN6thrust24THRUST_300001_SM_1000_NS17counting_iteratorIiNS9_11use_defaultESB_SB_EEEEEEvT0_T1_ --------------------------
	.section	.nv.info._ZN3cub18CUB_300001_SM_10006detail8for_each13static_kernelINS2_12policy_hub_t12policy_500_tElNS2_12op_wrapper_tIl17arbitrary_functorN6thrust24THRUST_300001_SM_1000_NS17counting_iteratorIiNS9_11use_defaultESB_SB_EEEEEEvT0_T1_,"",@"SHT_CUDA_INFO"
	.sectionflags	@""
	.align	4


	//----- nvinfo : EIATTR_CUDA_API_VERSION
	.align		4
        /*0000*/ 	.byte	0x04, 0x37
        /*0002*/ 	.short	(.L_62 - .L_61)
.L_61:
        /*0004*/ 	.word	0x00000082


	//----- nvinfo : EIATTR_KPARAM_INFO
	.align		4
.L_62:
        /*0008*/ 	.byte	0x04, 0x17
        /*000a*/ 	.short	(.L_64 - .L_63)
.L_63:
        /*000c*/ 	.word	0x00000000
        /*0010*/ 	.short	0x0001
        /*0012*/ 	.short	0x0008
        /*0014*/ 	.byte	0x00, 0xf0, 0xa1, 0x02


	//----- nvinfo : EIATTR_KPARAM_INFO
	.align		4
.L_64:
        /*0018*/ 	.byte	0x04, 0x17
        /*001a*/ 	.short	(.L_66 - .L_65)
.L_65:
        /*001c*/ 	.word	0x00000000
        /*0020*/ 	.short	0x0000
        /*0022*/ 	.short	0x0000
        /*0024*/ 	.byte	0x00, 0xf0, 0x21, 0x00


	//----- nvinfo : EIATTR_SPARSE_MMA_MASK
	.align		4
.L_66:
        /*0028*/ 	.byte	0x03, 0x50
        /*002a*/ 	.short	0x0000


	//----- nvinfo : EIATTR_MAXREG_COUNT
	.align		4
        /*002c*/ 	.byte	0x03, 0x1b
        /*002e*/ 	.short	0x00ff


	//----- nvinfo : EIATTR_MERCURY_ISA_VERSION
	.align		4
        /*0030*/ 	.byte	0x03, 0x5f
        /*0032*/ 	.short	0x0101


	//----- nvinfo : EIATTR_VRC_CTA_INIT_COUNT
	.align		4
        /*0034*/ 	.byte	0x02, 0x4a
	.zero		1
	.zero		1


	//----- nvinfo : EIATTR_EXIT_INSTR_OFFSETS
	.align		4
        /*0038*/ 	.byte	0x04, 0x1c
        /*003a*/ 	.short	(.L_68 - .L_67)


	//   ....[0]....
.L_67:
        /*003c*/ 	.word	0x000001f0


	//   ....[1]....
        /*0040*/ 	.word	0x000003c0


	//   ....[2]....
        /*0044*/ 	.word	0x000004b0


	//----- nvinfo : EIATTR_MAX_THREADS
	.align		4
.L_68:
        /*0048*/ 	.byte	0x04, 0x05
        /*004a*/ 	.short	(.L_70 - .L_69)
.L_69:
        /*004c*/ 	.word	0x00000100
        /*0050*/ 	.word	0x00000001
        /*0054*/ 	.word	0x00000001


	//----- nvinfo : EIATTR_CRS_STACK_SIZE
	.align		4
.L_70:
        /*0058*/ 	.byte	0x04, 0x1e
        /*005a*/ 	.short	(.L_72 - .L_71)
.L_71:
        /*005c*/ 	.word	0x00000000


	//----- nvinfo : EIATTR_CBANK_PARAM_SIZE
	.align		4
.L_72:
        /*0060*/ 	.byte	0x03, 0x19
        /*0062*/ 	.short	0x00b0


	//----- nvinfo : EIATTR_PARAM_CBANK
	.align		4
        /*0064*/ 	.byte	0x04, 0x0a
        /*0066*/ 	.short	(.L_74 - .L_73)
	.align		4
.L_73:
        /*0068*/ 	.word	index@(.nv.constant0._ZN3cub18CUB_300001_SM_10006detail8for_each13static_kernelINS2_12policy_hub_t12policy_500_tElNS2_12op_wrapper_tIl17arbitrary_functorN6thrust24THRUST_300001_SM_1000_NS17counting_iteratorIiNS9_11use_defaultESB_SB_EEEEEEvT0_T1_)
        /*006c*/ 	.short	0x0380
        /*006e*/ 	.short	0x00b0


	//----- nvinfo : EIATTR_SW_WAR
	.align		4
.L_74:
        /*0070*/ 	.byte	0x04, 0x36
        /*0072*/ 	.short	(.L_76 - .L_75)
.L_75:
        /*0074*/ 	.word	0x00000008
.L_76:


//--------------------- .nv.info._ZN3cub18CUB_300001_SM_10006detail8for_each13static_kernelINS2_12policy_hub_t12policy_500_tEmN6thrust24THRUST_300001_SM_1000_NS8cuda_cub20__uninitialized_fill7functorINS7_10device_ptrIfEEfEEEEvT0_T1_ --------------------------
	.section	.nv.info._ZN3cub18CUB_300001_SM_10006detail8for_each13static_kernelINS2_12policy_hub_t12policy_500_tEmN6thrust24THRUST_300001_SM_1000_NS8cuda_cub20__uninitialized_fill7functorINS7_10device_ptrIfEEfEEEEvT0_T1_,"",@"SHT_CUDA_INFO"
	.sectionflags	@""
	.align	4


	//----- nvinfo : EIATTR_CUDA_API_VERSION
	.align		4
        /*0000*/ 	.byte	0x04, 0x37
        /*0002*/ 	.short	(.L_78 - .L_77)
.L_77:
        /*0004*/ 	.word	0x00000082


	//----- nvinfo : EIATTR_KPARAM_INFO
	.align		4
.L_78:
        /*0008*/ 	.byte	0x04, 0x17
        /*000a*/ 	.short	(.L_80 - .L_79)
.L_79:
        /*000c*/ 	.word	0x00000000
        /*0010*/ 	.short	0x0001
        /*0012*/ 	.short	0x0008
        /*0014*/ 	.byte	0x00, 0xf0, 0x41, 0x00


	//----- nvinfo : EIATTR_KPARAM_INFO
	.align		4
.L_80:
        /*0018*/ 	.byte	0x04, 0x17
        /*001a*/ 	.short	(.L_82 - .L_81)
.L_81:
        /*001c*/ 	.word	0x00000000
        /*0020*/ 	.short	0x0000
        /*0022*/ 	.short	0x0000
        /*0024*/ 	.byte	0x00, 0xf0, 0x21, 0x00


	//----- nvinfo : EIATTR_SPARSE_MMA_MASK
	.align		4
.L_82:
        /*0028*/ 	.byte	0x03, 0x50
        /*002a*/ 	.short	0x0000


	//----- nvinfo : EIATTR_MAXREG_COUNT
	.align		4
        /*002c*/ 	.byte	0x03, 0x1b
        /*002e*/ 	.short	0x00ff


	//----- nvinfo : EIATTR_MERCURY_ISA_VERSION
	.align		4
        /*0030*/ 	.byte	0x03, 0x5f
        /*0032*/ 	.short	0x0101


	//----- nvinfo : EIATTR_VRC_CTA_INIT_COUNT
	.align		4
        /*0034*/ 	.byte	0x02, 0x4a
	.zero		1
	.zero		1


	//----- nvinfo : EIATTR_EXIT_INSTR_OFFSETS
	.align		4
        /*0038*/ 	.byte	0x04, 0x1c
        /*003a*/ 	.short	(.L_84 - .L_83)


	//   ....[0]....
.L_83:
        /*003c*/ 	.word	0x00000130


	//   ....[1]....
        /*0040*/ 	.word	0x00000230


	//   ....[2]....
        /*0044*/ 	.word	0x00000260


	//----- nvinfo : EIATTR_MAX_THREADS
	.align		4
.L_84:
        /*0048*/ 	.byte	0x04, 0x05
        /*004a*/ 	.short	(.L_86 - .L_85)
.L_85:
        /*004c*/ 	.word	0x00000100
        /*0050*/ 	.word	0x00000001
        /*0054*/ 	.word	0x00000001


	//----- nvinfo : EIATTR_CBANK_PARAM_SIZE
	.align		4
.L_86:
        /*0058*/ 	.byte	0x03, 0x19
        /*005a*/ 	.short	0x0018


	//----- nvinfo : EIATTR_PARAM_CBANK
	.align		4
        /*005c*/ 	.byte	0x04, 0x0a
        /*005e*/ 	.short	(.L_88 - .L_87)
	.align		4
.L_87:
        /*0060*/ 	.word	index@(.nv.constant0._ZN3cub18CUB_300001_SM_10006detail8for_each13static_kernelINS2_12policy_hub_t12policy_500_tEmN6thrust24THRUST_300001_SM_1000_NS8cuda_cub20__uninitialized_fill7functorINS7_10device_ptrIfEEfEEEEvT0_T1_)
        /*0064*/ 	.short	0x0380
        /*0066*/ 	.short	0x0018


	//----- nvinfo : EIATTR_SW_WAR
	.align		4
.L_88:
        /*0068*/ 	.byte	0x04, 0x36
        /*006a*/ 	.short	(.L_90 - .L_89)
.L_89:
        /*006c*/ 	.word	0x00000008
.L_90:


//--------------------- .nv.info._ZN3cub18CUB_300001_SM_10006detail11EmptyKernelIvEEvv --------------------------
	.section	.nv.info._ZN3cub18CUB_300001_SM_10006detail11EmptyKernelIvEEvv,"",@"SHT_CUDA_INFO"
	.sectionflags	@""
	.align	4


	//----- nvinfo : EIATTR_CUDA_API_VERSION
	.align		4
        /*0000*/ 	.byte	0x04, 0x37
        /*0002*/ 	.short	(.L_92 - .L_91)
.L_91:
        /*0004*/ 	.word	0x00000082


	//----- nvinfo : EIATTR_SPARSE_MMA_MASK
	.align		4
.L_92:
        /*0008*/ 	.byte	0x03, 0x50
        /*000a*/ 	.short	0x0000


	//----- nvinfo : EIATTR_MAXREG_COUNT
	.align		4
        /*000c*/ 	.byte	0x03, 0x1b
        /*000e*/ 	.short	0x00ff


	//----- nvinfo : EIATTR_MERCURY_ISA_VERSION
	.align		4
        /*0010*/ 	.byte	0x03, 0x5f
        /*0012*/ 	.short	0x0101


	//----- nvinfo : EIATTR_VRC_CTA_INIT_COUNT
	.align		4
        /*0014*/ 	.byte	0x02, 0x4a
	.zero		1
	.zero		1


	//----- nvinfo : EIATTR_EXIT_INSTR_OFFSETS
	.align		4
        /*0018*/ 	.byte	0x04, 0x1c
        /*001a*/ 	.short	(.L_94 - .L_93)


	//   ....[0]....
.L_93:
        /*001c*/ 	.word	0x00000010


	//----- nvinfo : EIATTR_SW_WAR
	.align		4
.L_94:
        /*0020*/ 	.byte	0x04, 0x36
        /*0022*/ 	.short	(.L_96 - .L_95)
.L_95:
        /*0024*/ 	.word	0x00000008
.L_96:


//--------------------- .nv.callgraph             --------------------------
	.section	.nv.callgraph,"",@"SHT_CUDA_CALLGRAPH"
	.align	4
	.sectionentsize	8
	.align		4
        /*0000*/ 	.word	0x00000000
	.align		4
        /*0004*/ 	.word	0xffffffff
	.align		4
        /*0008*/ 	.word	0x00000000
	.align		4
        /*000c*/ 	.word	0xfffffffe
	.align		4
        /*0010*/ 	.word	0x00000000
	.align		4
        /*0014*/ 	.word	0xfffffffd
	.align		4
        /*0018*/ 	.word	0x00000000
	.align		4
        /*001c*/ 	.word	0xfffffffc


//--------------------- .nv.constant4             --------------------------
	.section	.nv.constant4,"a",@progbits
	.align	8
	.align		8
.nv.constant4:
        /*0000*/ 	.dword	_ZN30_INTERNAL_2c20ac0a_4_k_cu_main4cuda3std3__45__cpo5beginE
	.align		8
        /*0008*/ 	.dword	_ZN30_INTERNAL_2c20ac0a_4_k_cu_main4cuda3std3__45__cpo3endE
	.align		8
        /*0010*/ 	.dword	_ZN30_INTERNAL_2c20ac0a_4_k_cu_main4cuda3std3__45__cpo6cbeginE
	.align		8
        /*0018*/ 	.dword	_ZN30_INTERNAL_2c20ac0a_4_k_cu_main4cuda3std3__45__cpo4cendE
	.align		8
        /*0020*/ 	.dword	_ZN30_INTERNAL_2c20ac0a_4_k_cu_main4cuda3std3__45__cpo6rbeginE
	.align		8
        /*0028*/ 	.dword	_ZN30_INTERNAL_2c20ac0a_4_k_cu_main4cuda3std3__45__cpo4rendE
	.align		8
        /*0030*/ 	.dword	_ZN30_INTERNAL_2c20ac0a_4_k_cu_main4cuda3std3__45__cpo7crbeginE
	.align		8
        /*0038*/ 	.dword	_ZN30_INTERNAL_2c20ac0a_4_k_cu_main4cuda3std3__45__cpo5crendE
	.align		8
        /*0040*/ 	.dword	_ZN30_INTERNAL_2c20ac0a_4_k_cu_main4cuda3std3__432_GLOBAL__N__2c20ac0a_4_k_cu_main6ignoreE
	.align		8
        /*0048*/ 	.dword	_ZN30_INTERNAL_2c20ac0a_4_k_cu_main4cuda3std3__419piecewise_constructE
	.align		8
        /*0050*/ 	.dword	_ZN30_INTERNAL_2c20ac0a_4_k_cu_main4cuda3std3__48in_placeE
	.align		8
        /*0058*/ 	.dword	_ZN30_INTERNAL_2c20ac0a_4_k_cu_main4cuda3std3__420unreachable_sentinelE
	.align		8
        /*0060*/ 	.dword	_ZN30_INTERNAL_2c20ac0a_4_k_cu_main4cuda3std3__47nulloptE
	.align		8
        /*0068*/ 	.dword	_ZN30_INTERNAL_2c20ac0a_4_k_cu_main4cuda3std3__48unexpectE
	.align		8
        /*0070*/ 	.dword	_ZN30_INTERNAL_2c20ac0a_4_k_cu_main4cuda3std6ranges3__45__cpo4swapE
	.align		8
        /*0078*/ 	.dword	_ZN30_INTERNAL_2c20ac0a_4_k_cu_main4cuda3std6ranges3__45__cpo9iter_moveE
	.align		8
        /*0080*/ 	.dword	_ZN30_INTERNAL_2c20ac0a_4_k_cu_main4cuda3std6ranges3__45__cpo5beginE
	.align		8
        /*0088*/ 	.dword	_ZN30_INTERNAL_2c20ac0a_4_k_cu_main4cuda3std6ranges3__45__cpo3endE
	.align		8
        /*0090*/ 	.dword	_ZN30_INTERNAL_2c20ac0a_4_k_cu_main4cuda3std6ranges3__45__cpo6cbeginE
	.align		8
        /*0098*/ 	.dword	_ZN30_INTERNAL_2c20ac0a_4_k_cu_main4cuda3std6ranges3__45__cpo4cendE
	.align		8
        /*00a0*/ 	.dword	_ZN30_INTERNAL_2c20ac0a_4_k_cu_main4cuda3std6ranges3__45__cpo7advanceE
	.align		8
        /*00a8*/ 	.dword	_ZN30_INTERNAL_2c20ac0a_4_k_cu_main4cuda3std6ranges3__45__cpo9iter_swapE
	.align		8
        /*00b0*/ 	.dword	_ZN30_INTERNAL_2c20ac0a_4_k_cu_main4cuda3std6ranges3__45__cpo4nextE
	.align		8
        /*00b8*/ 	.dword	_ZN30_INTERNAL_2c20ac0a_4_k_cu_main4cuda3std6ranges3__45__cpo4prevE
	.align		8
        /*00c0*/ 	.dword	_ZN30_INTERNAL_2c20ac0a_4_k_cu_main4cuda3std6ranges3__45__cpo4dataE
	.align		8
        /*00c8*/ 	.dword	_ZN30_INTERNAL_2c20ac0a_4_k_cu_main4cuda3std6ranges3__45__cpo5cdataE
	.align		8
        /*00d0*/ 	.dword	_ZN30_INTERNAL_2c20ac0a_4_k_cu_main4cuda3std6ranges3__45__cpo4sizeE
	.align		8
        /*00d8*/ 	.dword	_ZN30_INTERNAL_2c20ac0a_4_k_cu_main4cuda3std6ranges3__45__cpo5ssizeE
	.align		8
        /*00e0*/ 	.dword	_ZN30_INTERNAL_2c20ac0a_4_k_cu_main4cuda3std6ranges3__45__cpo8distanceE
	.align		8
        /*00e8*/ 	.dword	_ZN30_INTERNAL_2c20ac0a_4_k_cu_main6thrust24THRUST_300001_SM_1000_NS8cuda_cub3parE
	.align		8
        /*00f0*/ 	.dword	_ZN30_INTERNAL_2c20ac0a_4_k_cu_main6thrust24THRUST_300001_SM_1000_NS8cuda_cub10par_nosyncE
	.align		8
        /*00f8*/ 	.dword	_ZN30_INTERNAL_2c20ac0a_4_k_cu_main6thrust24THRUST_300001_SM_1000_NS6system6detail10sequential3seqE
	.align		8
        /*0100*/ 	.dword	_ZN30_INTERNAL_2c20ac0a_4_k_cu_main6thrust24THRUST_300001_SM_1000_NS12placeholders2_1E
	.align		8
        /*0108*/ 	.dword	_ZN30_INTERNAL_2c20ac0a_4_k_cu_main6thrust24THRUST_300001_SM_1000_NS12placeholders2_2E
	.align		8
        /*0110*/ 	.dword	_ZN30_INTERNAL_2c20ac0a_4_k_cu_main6thrust24THRUST_300001_SM_1000_NS12placeholders2_3E
	.align		8
        /*0118*/ 	.dword	_ZN30_INTERNAL_2c20ac0a_4_k_cu_main6thrust24THRUST_300001_SM_1000_NS12placeholders2_4E
	.align		8
        /*0120*/ 	.dword	_ZN30_INTERNAL_2c20ac0a_4_k_cu_main6thrust24THRUST_300001_SM_1000_NS12placeholders2_5E
	.align		8
        /*0128*/ 	.dword	_ZN30_INTERNAL_2c20ac0a_4_k_cu_main6thrust24THRUST_300001_SM_1000_NS12placeholders2_6E
	.align		8
        /*0130*/ 	.dword	_ZN30_INTERNAL_2c20ac0a_4_k_cu_main6thrust24THRUST_300001_SM_1000_NS12placeholders2_7E
	.align		8
        /*0138*/ 	.dword	_ZN30_INTERNAL_2c20ac0a_4_k_cu_main6thrust24THRUST_300001_SM_1000_NS12placeholders2_8E
	.align		8
        /*0140*/ 	.dword	_ZN30_INTERNAL_2c20ac0a_4_k_cu_main6thrust24THRUST_300001_SM_1000_NS12placeholders2_9E
	.align		8
        /*0148*/ 	.dword	_ZN30_INTERNAL_2c20ac0a_4_k_cu_main6thrust24THRUST_300001_SM_1000_NS12placeholders3_10E
	.align		8
        /*0150*/ 	.dword	_ZN30_INTERNAL_2c20ac0a_4_k_cu_main6thrust24THRUST_300001_SM_1000_NS3seqE


//--------------------- .text._ZN3cub18CUB_300001_SM_10006detail8for_each13static_kernelINS2_12policy_hub_t12policy_500_tElNS2_12op_wrapper_tIl17arbitrary_functorN6thrust24THRUST_300001_SM_1000_NS17counting_iteratorIiNS9_11use_defaultESB_SB_EEEEEEvT0_T1_ --------------------------
	.section	.text._ZN3cub18CUB_300001_SM_10006detail8for_each13static_kernelINS2_12policy_hub_t12policy_500_tElNS2_12op_wrapper_tIl17arbitrary_functorN6thrust24THRUST_300001_SM_1000_NS17counting_iteratorIiNS9_11use_defaultESB_SB_EEEEEEvT0_T1_,"ax",@progbits
	.align	128
        .global         _ZN3cub18CUB_300001_SM_10006detail8for_each13static_kernelINS2_12policy_hub_t12policy_500_tElNS2_12op_wrapper_tIl17arbitrary_functorN6thrust24THRUST_300001_SM_1000_NS17counting_iteratorIiNS9_11use_defaultESB_SB_EEEEEEvT0_T1_
        .type           _ZN3cub18CUB_300001_SM_10006detail8for_each13static_kernelINS2_12policy_hub_t12policy_500_tElNS2_12op_wrapper_tIl17arbitrary_functorN6thrust24THRUST_300001_SM_1000_NS17counting_iteratorIiNS9_11use_defaultESB_SB_EEEEEEvT0_T1_,@function
        .size           _ZN3cub18CUB_300001_SM_10006detail8for_each13static_kernelINS2_12policy_hub_t12policy_500_tElNS2_12op_wrapper_tIl17arbitrary_functorN6thrust24THRUST_300001_SM_1000_NS17counting_iteratorIiNS9_11use_defaultESB_SB_EEEEEEvT0_T1_,(.L_x_7 - _ZN3cub18CUB_300001_SM_10006detail8for_each13static_kernelINS2_12policy_hub_t12policy_500_tElNS2_12op_wrapper_tIl17arbitrary_functorN6thrust24THRUST_300001_SM_1000_NS17counting_iteratorIiNS9_11use_defaultESB_SB_EEEEEEvT0_T1_)
        .other          _ZN3cub18CUB_300001_SM_10006detail8for_each13static_kernelINS2_12policy_hub_t12policy_500_tElNS2_12op_wrapper_tIl17arbitrary_functorN6thrust24THRUST_300001_SM_1000_NS17counting_iteratorIiNS9_11use_defaultESB_SB_EEEEEEvT0_T1_,@"STO_CUDA_ENTRY STV_DEFAULT"
_ZN3cub18CUB_300001_SM_10006detail8for_each13static_kernelINS2_12policy_hub_t12policy_500_tElNS2_12op_wrapper_tIl17arbitrary_functorN6thrust24THRUST_300001_SM_1000_NS17counting_iteratorIiNS9_11use_defaultESB_SB_EEEEEEvT0_T1_:
.text._ZN3cub18CUB_300001_SM_10006detail8for_each13static_kernelINS2_12policy_hub_t12policy_500_tElNS2_12op_wrapper_tIl17arbitrary_functorN6thrust24THRUST_300001_SM_1000_NS17counting_iteratorIiNS9_11use_defaultESB_SB_EEEEEEvT0_T1_:
[----:B------:R-:W-:Y:S08]  /*0000*/  LDC R1, c[0x0][0x37c] ;  /* 0x0000df00ff017b82 */ /* 0x000ff00000000800 */
[----:B------:R-:W0:Y:S01]  /*0010*/  S2UR UR4, SR_CTAID.X ;  /* 0x00000000000479c3 */ /* 0x000e220000002500 */
[----:B------:R-:W1:Y:S01]  /*0020*/  LDCU.64 UR6, c[0x0][0x380] ;  /* 0x00007000ff0677ac */ /* 0x000e620008000a00 */
[----:B------:R-:W2:Y:S01]  /*0030*/  LDCU.64 UR8, c[0x0][0x358] ;  /* 0x00006b00ff0877ac */ /* 0x000ea20008000a00 */
[----:B0-----:R-:W-:-:S04]  /*0040*/  UIMAD.WIDE.U32 UR4, UR4, 0x200, URZ ;  /* 0x00000200040478a5 */ /* 0x001fc8000f8e00ff */
[----:B-1----:R-:W-:-:S04]  /*0050*/  UIADD3 UR6, UP0, UPT, -UR4, UR6, URZ ;  /* 0x0000000604067290 */ /* 0x002fc8000ff1e1ff */
[----:B------:R-:W-:Y:S02]  /*0060*/  UIADD3.X UR7, UPT, UPT, ~UR5, UR7, URZ, UP0, !UPT ;  /* 0x0000000705077290 */ /* 0x000fe400087fe5ff */
[----:B------:R-:W-:-:S04]  /*0070*/  UISETP.GE.U32.AND UP0, UPT, UR6, 0x200, UPT ;  /* 0x000002000600788c */ /* 0x000fc8000bf06070 */
[----:B------:R-:W-:-:S09]  /*0080*/  UISETP.GE.AND.EX UP0, UPT, UR7, URZ, UPT, UP0 ;  /* 0x000000ff0700728c */ /* 0x000fd2000bf06300 */
[----:B--2---:R-:W-:Y:S05]  /*0090*/  BRA.U !UP0, `(.L_x_0) ;  /* 0x0000000108587547 */ /* 0x004fea000b800000 */
[----:B------:R-:W0:Y:S01]  /*00a0*/  S2R R11, SR_TID.X ;  /* 0x00000000000b7919 */ /* 0x000e220000002100 */
[----:B------:R-:W0:Y:S08]  /*00b0*/  LDC R0, c[0x0][0x388] ;  /* 0x0000e200ff007b82 */ /* 0x000e300000000800 */
[----:B------:R-:W1:Y:S08]  /*00c0*/  LDC.64 R2, c[0x0][0x390] ;  /* 0x0000e400ff027b82 */ /* 0x000e700000000a00 */
[----:B------:R-:W2:Y:S08]  /*00d0*/  LDC.64 R4, c[0x0][0x398] ;  /* 0x0000e600ff047b82 */ /* 0x000eb00000000a00 */
[----:B------:R-:W3:Y:S01]  /*00e0*/  LDC.64 R6, c[0x0][0x3a0] ;  /* 0x0000e800ff067b82 */ /* 0x000ee20000000a00 */
[----:B0-----:R-:W-:-:S07]  /*00f0*/  IADD3 R11, PT, PT, R11, UR4, R0 ;  /* 0x000000040b0b7c10 */ /* 0x001fce000fffe000 */
[----:B------:R-:W0:Y:S01]  /*0100*/  LDC.64 R8, c[0x0][0x3a8] ;  /* 0x0000ea00ff087b82 */ /* 0x000e220000000a00 */
[----:B-1----:R-:W-:-:S04]  /*0110*/  IMAD.WIDE R2, R11, 0x4, R2 ;  /* 0x000000040b027825 */ /* 0x002fc800078e0202 */
[C---:B--2---:R-:W-:Y:S01]  /*0120*/  IMAD.WIDE R4, R11.reuse, 0x4, R4 ;  /* 0x000000040b047825 */ /* 0x044fe200078e0204 */
[----:B------:R-:W2:Y:S04]  /*0130*/  LDG.E R0, desc[UR8][R2.64] ;  /* 0x0000000802007981 */ /* 0x000ea8000c1e1900 */
[----:B------:R-:W2:Y:S01]  /*0140*/  LDG.E R13, desc[UR8][R4.64] ;  /* 0x00000008040d7981 */ /* 0x000ea2000c1e1900 */
[----:B---3--:R-:W-:-:S05]  /*0150*/  IMAD.WIDE R6, R11, 0x4, R6 ;  /* 0x000000040b067825 */ /* 0x008fca00078e0206 */
[----:B------:R-:W2:Y:S01]  /*0160*/  LDG.E R10, desc[UR8][R6.64] ;  /* 0x00000008060a7981 */ /* 0x000ea2000c1e1900 */
[----:B0-----:R-:W-:-:S04]  /*0170*/  IMAD.WIDE R8, R11, 0x4, R8 ;  /* 0x000000040b087825 */ /* 0x001fc800078e0208 */
[----:B--2---:R-:W-:-:S05]  /*0180*/  FFMA R13, R13, R10, R0 ;  /* 0x0000000a0d0d7223 */ /* 0x004fca0000000000 */
[----:B------:R-:W-:Y:S04]  /*0190*/  STG.E desc[UR8][R8.64], R13 ;  /* 0x0000000d08007986 */ /* 0x000fe8000c101908 */
[----:B------:R-:W2:Y:S04]  /*01a0*/  LDG.E R0, desc[UR8][R2.64+0x400] ;  /* 0x0004000802007981 */ /* 0x000ea8000c1e1900 */
[----:B------:R-:W2:Y:S04]  /*01b0*/  LDG.E R11, desc[UR8][R4.64+0x400] ;  /* 0x00040008040b7981 */ /* 0x000ea8000c1e1900 */
[----:B------:R-:W2:Y:S02]  /*01c0*/  LDG.E R10, desc[UR8][R6.64+0x400] ;  /* 0x00040008060a7981 */ /* 0x000ea4000c1e1900 */
[----:B--2---:R-:W-:-:S05]  /*01d0*/  FFMA R11, R11, R10, R0 ;  /* 0x0000000a0b0b7223 */ /* 0x004fca0000000000 */
[----:B------:R-:W-:Y:S01]  /*01e0*/  STG.E desc[UR8][R8.64+0x400], R11 ;  /* 0x0004000b08007986 */ /* 0x000fe2000c101908 */
[----:B------:R-:W-:Y:S05]  /*01f0*/  EXIT ;  /* 0x000000000000794d */ /* 0x000fea0003800000 */
.L_x_0:
[----:B------:R-:W0:Y:S01]  /*0200*/  S2R R11, SR_TID.X ;  /* 0x00000000000b7919 */ /* 0x000e220000002100 */
[----:B------:R-:W-:Y:S01]  /*0210*/  USHF.R.S32.HI UR7, URZ, 0x1f, UR6 ;  /* 0x0000001fff077899 */ /* 0x000fe20008011406 */
[----:B------:R-:W-:Y:S01]  /*0220*/  BSSY.RECONVERGENT B0, `(.L_x_1) ;  /* 0x0000019000007945 */ /* 0x000fe20003800200 */
[----:B------:R-:W1:Y:S04]  /*0230*/  LDCU UR5, c[0x0][0x388] ;  /* 0x00007100ff0577ac */ /* 0x000e680008000800 */
[----:B------:R-:W-:Y:S02]  /*0240*/  MOV R2, UR7 ;  /* 0x0000000700027c02 */ /* 0x000fe40008000f00 */
[----:B------:R-:W-:Y:S01]  /*0250*/  MOV R3, UR7 ;  /* 0x0000000700037c02 */ /* 0x000fe20008000f00 */
[----:B-1----:R-:W-:Y:S01]  /*0260*/  UIADD3 UR4, UPT, UPT, UR4, UR5, URZ ;  /* 0x0000000504047290 */ /* 0x002fe2000fffe0ff */
[----:B0-----:R-:W-:-:S02]  /*0270*/  ISETP.LT.U32.AND P0, PT, R11, UR6, PT ;  /* 0x000000060b007c0c */ /* 0x001fc4000bf01070 */
[----:B------:R-:W-:Y:S02]  /*0280*/  IADD3 R0, PT, PT, R11, 0x100, RZ ;  /* 0x000001000b007810 */ /* 0x000fe40007ffe0ff */
[----:B------:R-:W-:Y:S02]  /*0290*/  ISETP.GT.AND.EX P0, PT, R2, RZ, PT, P0 ;  /* 0x000000ff0200720c */ /* 0x000fe40003f04300 */
[----:B------:R-:W-:-:S04]  /*02a0*/  ISETP.LT.U32.AND P1, PT, R0, UR6, PT ;  /* 0x0000000600007c0c */ /* 0x000fc8000bf21070 */
[----:B------:R-:W-:-:S07]  /*02b0*/  ISETP.GT.AND.EX P1, PT, R3, RZ, PT, P1 ;  /* 0x000000ff0300720c */ /* 0x000fce0003f24310 */
[----:B------:R-:W-:Y:S06]  /*02c0*/  @!P0 BRA `(.L_x_2) ;  /* 0x0000000000388947 */ /* 0x000fec0003800000 */
[----:B------:R-:W0:Y:S01]  /*02d0*/  LDC.64 R2, c[0x0][0x390] ;  /* 0x0000e400ff027b82 */ /* 0x000e220000000a00 */
[----:B------:R-:W-:-:S07]  /*02e0*/  IADD3 R11, PT, PT, R11, UR4, RZ ;  /* 0x000000040b0b7c10 */ /* 0x000fce000fffe0ff */
[----:B------:R-:W1:Y:S08]  /*02f0*/  LDC.64 R4, c[0x0][0x398] ;  /* 0x0000e600ff047b82 */ /* 0x000e700000000a00 */
[----:B------:R-:W2:Y:S01]  /*0300*/  LDC.64 R6, c[0x0][0x3a0] ;  /* 0x0000e800ff067b82 */ /* 0x000ea20000000a00 */
[----:B0-----:R-:W-:-:S07]  /*0310*/  IMAD.WIDE R2, R11, 0x4, R2 ;  /* 0x000000040b027825 */ /* 0x001fce00078e0202 */
[----:B------:R-:W0:Y:S01]  /*0320*/  LDC.64 R8, c[0x0][0x3a8] ;  /* 0x0000ea00ff087b82 */ /* 0x000e220000000a00 */
[----:B------:R-:W3:Y:S01]  /*0330*/  LDG.E R2, desc[UR8][R2.64] ;  /* 0x0000000802027981 */ /* 0x000ee2000c1e1900 */
[----:B-1----:R-:W-:-:S06]  /*0340*/  IMAD.WIDE R4, R11, 0x4, R4 ;  /* 0x000000040b047825 */ /* 0x002fcc00078e0204 */
[----:B------:R-:W3:Y:S01]  /*0350*/  LDG.E R5, desc[UR8][R4.64] ;  /* 0x0000000804057981 */ /* 0x000ee2000c1e1900 */
[----:B--2---:R-:W-:-:S06]  /*0360*/  IMAD.WIDE R6, R11, 0x4, R6 ;  /* 0x000000040b067825 */ /* 0x004fcc00078e0206 */
[----:B------:R-:W3:Y:S01]  /*0370*/  LDG.E R6, desc[UR8][R6.64] ;  /* 0x0000000806067981 */ /* 0x000ee2000c1e1900 */
[----:B0-----:R-:W-:-:S04]  /*0380*/  IMAD.WIDE R8, R11, 0x4, R8 ;  /* 0x000000040b087825 */ /* 0x001fc800078e0208 */
[----:B---3--:R-:W-:-:S05]  /*0390*/  FFMA R11, R5, R6, R2 ;  /* 0x00000006050b7223 */ /* 0x008fca0000000002 */
[----:B------:R0:W-:Y:S02]  /*03a0*/  STG.E desc[UR8][R8.64], R11 ;  /* 0x0000000b08007986 */ /* 0x0001e4000c101908 */
.L_x_2:
[----:B------:R-:W-:Y:S05]  /*03b0*/  BSYNC.RECONVERGENT B0 ;  /* 0x0000000000007941 */ /* 0x000fea0003800200 */
.L_x_1:
[----:B------:R-:W-:Y:S05]  /*03c0*/  @!P1 EXIT ;  /* 0x000000000000994d */ /* 0x000fea0003800000 */
[----:B------:R-:W1:Y:S01]  /*03d0*/  LDC.64 R2, c[0x0][0x390] ;  /* 0x0000e400ff027b82 */ /* 0x000e620000000a00 */
[----:B0-----:R-:W-:-:S07]  /*03e0*/  IADD3 R11, PT, PT, R0, UR4, RZ ;  /* 0x00000004000b7c10 */ /* 0x001fce000fffe0ff */
[----:B------:R-:W0:Y:S08]  /*03f0*/  LDC.64 R4, c[0x0][0x398] ;  /* 0x0000e600ff047b82 */ /* 0x000e300000000a00 */
[----:B------:R-:W2:Y:S01]  /*0400*/  LDC.64 R6, c[0x0][0x3a0] ;  /* 0x0000e800ff067b82 */ /* 0x000ea20000000a00 */
[----:B-1----:R-:W-:-:S07]  /*0410*/  IMAD.WIDE R2, R11, 0x4, R2 ;  /* 0x000000040b027825 */ /* 0x002fce00078e0202 */
[----:B------:R-:W1:Y:S01]  /*0420*/  LDC.64 R8, c[0x0][0x3a8] ;  /* 0x0000ea00ff087b82 */ /* 0x000e620000000a00 */
[----:B------:R-:W3:Y:S01]  /*0430*/  LDG.E R2, desc[UR8][R2.64] ;  /* 0x0000000802027981 */ /* 0x000ee2000c1e1900 */
[----:B0-----:R-:W-:-:S06]  /*0440*/  IMAD.WIDE R4, R11, 0x4, R4 ;  /* 0x000000040b047825 */ /* 0x001fcc00078e0204 */
[----:B------:R-:W3:Y:S01]  /*0450*/  LDG.E R5, desc[UR8][R4.64] ;  /* 0x0000000804057981 */ /* 0x000ee2000c1e1900 */
[----:B--2---:R-:W-:-:S06]  /*0460*/  IMAD.WIDE R6, R11, 0x4, R6 ;  /* 0x000000040b067825 */ /* 0x004fcc00078e0206 */
[----:B------:R-:W3:Y:S01]  /*0470*/  LDG.E R6, desc[UR8][R6.64] ;  /* 0x0000000806067981 */ /* 0x000ee2000c1e1900 */
[----:B-1----:R-:W-:-:S04]  /*0480*/  IMAD.WIDE R8, R11, 0x4, R8 ;  /* 0x000000040b087825 */ /* 0x002fc800078e0208 */
[----:B---3--:R-:W-:-:S05]  /*0490*/  FFMA R11, R5, R6, R2 ;  /* 0x00000006050b7223 */ /* 0x008fca0000000002 */
[----:B------:R-:W-:Y:S01]  /*04a0*/  STG.E desc[UR8][R8.64], R11 ;  /* 0x0000000b08007986 */ /* 0x000fe2000c101908 */
[----:B------:R-:W-:Y:S05]  /*04b0*/  EXIT ;  /* 0x000000000000794d */ /* 0x000fea0003800000 */
.L_x_3:
[----:B------:R-:W-:-:S00]  /*04c0*/  BRA `(.L_x_3) ;  /* 0xfffffffc00fc7947 */ /* 0x000fc0000383ffff */
[----:B------:R-:W-:-:S00]  /*04d0*/  NOP ;  /* 0x0000000000007918 */ /* 0x000fc00000000000 */
        /* <DEDUP_REMOVED lines=10> */
.L_x_7:


//--------------------- .text._ZN3cub18CUB_300001_SM_10006detail8for_each13static_kernelINS2_12policy_hub_t12policy_500_tEmN6thrust24THRUST_300001_SM_1000_NS8cuda_cub20__uninitialized_fill7functorINS7_10device_ptrIfEEfEEEEvT0_T1_ --------------------------
	.section	.text._ZN3cub18CUB_300001_SM_10006detail8for_each13static_kernelINS2_12policy_hub_t12policy_500_tEmN6thrust24THRUST_300001_SM_1000_NS8cuda_cub20__uninitialized_fill7functorINS7_10device_ptrIfEEfEEEEvT0_T1_,"ax",@progbits
	.align	128
        .global         _ZN3cub18CUB_300001_SM_10006detail8for_each13static_kernelINS2_12policy_hub_t12policy_500_tEmN6thrust24THRUST_300001_SM_1000_NS8cuda_cub20__uninitialized_fill7functorINS7_10device_ptrIfEEfEEEEvT0_T1_
        .type           _ZN3cub18CUB_300001_SM_10006detail8for_each13static_kernelINS2_12policy_hub_t12policy_500_tEmN6thrust24THRUST_300001_SM_1000_NS8cuda_cub20__uninitialized_fill7functorINS7_10device_ptrIfEEfEEEEvT0_T1_,@function
        .size           _ZN3cub18CUB_300001_SM_10006detail8for_each13static_kernelINS2_12policy_hub_t12policy_500_tEmN6thrust24THRUST_300001_SM_1000_NS8cuda_cub20__uninitialized_fill7functorINS7_10device_ptrIfEEfEEEEvT0_T1_,(.L_x_8 - _ZN3cub18CUB_300001_SM_10006detail8for_each13static_kernelINS2_12policy_hub_t12policy_500_tEmN6thrust24THRUST_300001_SM_1000_NS8cuda_cub20__uninitialized_fill7functorINS7_10device_ptrIfEEfEEEEvT0_T1_)
        .other          _ZN3cub18CUB_300001_SM_10006detail8for_each13static_kernelINS2_12policy_hub_t12policy_500_tEmN6thrust24THRUST_300001_SM_1000_NS8cuda_cub20__uninitialized_fill7functorINS7_10device_ptrIfEEfEEEEvT0_T1_,@"STO_CUDA_ENTRY STV_DEFAULT"
_ZN3cub18CUB_300001_SM_10006detail8for_each13static_kernelINS2_12policy_hub_t12policy_500_tEmN6thrust24THRUST_300001_SM_1000_NS8cuda_cub20__uninitialized_fill7functorINS7_10device_ptrIfEEfEEEEvT0_T1_:
.text._ZN3cub18CUB_300001_SM_10006detail8for_each13static_kernelINS2_12policy_hub_t12policy_500_tEmN6thrust24THRUST_300001_SM_1000_NS8cuda_cub20__uninitialized_fill7functorINS7_10device_ptrIfEEfEEEEvT0_T1_:
        /* <DEDUP_REMOVED lines=8> */
[----:B------:R-:W-:-:S09]  /*0080*/  UISETP.GE.U32.AND.EX UP0, UPT, UR7, URZ, UPT, UP0 ;  /* 0x000000ff0700728c */ /* 0x000fd2000bf06100 */
[----:B--2---:R-:W-:Y:S05]  /*0090*/  BRA.U !UP0, `(.L_x_4) ;  /* 0x0000000108287547 */ /* 0x004fea000b800000 */
[----:B------:R-:W0:Y:S01]  /*00a0*/  S2R R0, SR_TID.X ;  /* 0x0000000000007919 */ /* 0x000e220000002100 */
[----:B------:R-:W1:Y:S01]  /*00b0*/  LDCU.64 UR6, c[0x0][0x388] ;  /* 0x00007100ff0677ac */ /* 0x000e620008000a00 */
[----:B------:R-:W2:Y:S01]  /*00c0*/  LDC R5, c[0x0][0x390] ;  /* 0x0000e400ff057b82 */ /* 0x000ea20000000800 */
[----:B0-----:R-:W-:-:S05]  /*00d0*/  IADD3 R0, P0, PT, R0, UR4, RZ ;  /* 0x0000000400007c10 */ /* 0x001fca000ff1e0ff */
[----:B------:R-:W-:Y:S01]  /*00e0*/  IMAD.X R3, RZ, RZ, UR5, P0 ;  /* 0x00000005ff037e24 */ /* 0x000fe200080e06ff */
[----:B-1----:R-:W-:-:S04]  /*00f0*/  LEA R2, P0, R0, UR6, 0x2 ;  /* 0x0000000600027c11 */ /* 0x002fc8000f8010ff */
[----:B------:R-:W-:-:S05]  /*0100*/  LEA.HI.X R3, R0, UR7, R3, 0x2, P0 ;  /* 0x0000000700037c11 */ /* 0x000fca00080f1403 */
[----:B--2---:R-:W-:Y:S04]  /*0110*/  STG.E desc[UR8][R2.64], R5 ;  /* 0x0000000502007986 */ /* 0x004fe8000c101908 */
[----:B------:R-:W-:Y:S01]  /*0120*/  STG.E desc[UR8][R2.64+0x400], R5 ;  /* 0x0004000502007986 */ /* 0x000fe2000c101908 */
[----:B------:R-:W-:Y:S05]  /*0130*/  EXIT ;  /* 0x000000000000794d */ /* 0x000fea0003800000 */
.L_x_4:
[----:B------:R-:W0:Y:S01]  /*0140*/  S2R R0, SR_TID.X ;  /* 0x0000000000007919 */ /* 0x000e220000002100 */
[----:B------:R-:W-:Y:S01]  /*0150*/  IMAD.U32 R2, RZ, RZ, UR7 ;  /* 0x00000007ff027e24 */ /* 0x000fe2000f8e00ff */
[----:B------:R-:W1:Y:S01]  /*0160*/  LDCU.64 UR10, c[0x0][0x388] ;  /* 0x00007100ff0a77ac */ /* 0x000e620008000a00 */
[----:B------:R-:W-:Y:S01]  /*0170*/  IMAD.U32 R4, RZ, RZ, UR7 ;  /* 0x00000007ff047e24 */ /* 0x000fe2000f8e00ff */
[----:B0-----:R-:W-:-:S04]  /*0180*/  ISETP.LT.U32.AND P0, PT, R0, UR6, PT ;  /* 0x0000000600007c0c */ /* 0x001fc8000bf01070 */
[----:B------:R-:W-:Y:S01]  /*0190*/  ISETP.GT.U32.AND.EX P0, PT, R2, RZ, PT, P0 ;  /* 0x000000ff0200720c */ /* 0x000fe20003f04100 */
[C---:B------:R-:W-:Y:S01]  /*01a0*/  VIADD R2, R0.reuse, 0x100 ;  /* 0x0000010000027836 */ /* 0x040fe20000000000 */
[----:B------:R-:W-:-:S04]  /*01b0*/  IADD3 R0, P2, PT, R0, UR4, RZ ;  /* 0x0000000400007c10 */ /* 0x000fc8000ff5e0ff */
[----:B------:R-:W-:Y:S01]  /*01c0*/  ISETP.LT.U32.AND P1, PT, R2, UR6, PT ;  /* 0x0000000602007c0c */ /* 0x000fe2000bf21070 */
[----:B------:R-:W-:Y:S01]  /*01d0*/  IMAD.X R3, RZ, RZ, UR5, P2 ;  /* 0x00000005ff037e24 */ /* 0x000fe200090e06ff */
[----:B-1----:R-:W-:Y:S02]  /*01e0*/  LEA R2, P2, R0, UR10, 0x2 ;  /* 0x0000000a00027c11 */ /* 0x002fe4000f8410ff */
[----:B------:R-:W-:Y:S02]  /*01f0*/  ISETP.GT.U32.AND.EX P1, PT, R4, RZ, PT, P1 ;  /* 0x000000ff0400720c */ /* 0x000fe40003f24110 */
[----:B------:R-:W-:Y:S01]  /*0200*/  LEA.HI.X R3, R0, UR11, R3, 0x2, P2 ;  /* 0x0000000b00037c11 */ /* 0x000fe200090f1403 */
[----:B------:R-:W0:Y:S04]  /*0210*/  @P0 LDC R5, c[0x0][0x390] ;  /* 0x0000e400ff050b82 */ /* 0x000e280000000800 */
[----:B0-----:R0:W-:Y:S06]  /*0220*/  @P0 STG.E desc[UR8][R2.64], R5 ;  /* 0x0000000502000986 */ /* 0x0011ec000c101908 */
[----:B------:R-:W-:Y:S05]  /*0230*/  @!P1 EXIT ;  /* 0x000000000000994d */ /* 0x000fea0003800000 */
[----:B0-----:R-:W0:Y:S02]  /*0240*/  LDC R5, c[0x0][0x390] ;  /* 0x0000e400ff057b82 */ /* 0x001e240000000800 */
[----:B0-----:R-:W-:Y:S01]  /*0250*/  STG.E desc[UR8][R2.64+0x400], R5 ;  /* 0x0004000502007986 */ /* 0x001fe2000c101908 */
[----:B------:R-:W-:Y:S05]  /*0260*/  EXIT ;  /* 0x000000000000794d */ /* 0x000fea0003800000 */
.L_x_5:
        /* <DEDUP_REMOVED lines=9> */
.L_x_8:


//--------------------- .text._ZN3cub18CUB_300001_SM_10006detail11EmptyKernelIvEEvv --------------------------
	.section	.text._ZN3cub18CUB_300001_SM_10006detail11EmptyKernelIvEEvv,"ax",@progbits
	.align	128
        .global         _ZN3cub18CUB_300001_SM_10006detail11EmptyKernelIvEEvv
        .type           _ZN3cub18CUB_300001_SM_10006detail11EmptyKernelIvEEvv,@function
        .size           _ZN3cub18CUB_300001_SM_10006detail11EmptyKernelIvEEvv,(.L_x_9 - _ZN3cub18CUB_300001_SM_10006detail11EmptyKernelIvEEvv)
        .other          _ZN3cub18CUB_300001_SM_10006detail11EmptyKernelIvEEvv,@"STO_CUDA_ENTRY STV_DEFAULT"
_ZN3cub18CUB_300001_SM_10006detail11EmptyKernelIvEEvv:
.text._ZN3cub18CUB_300001_SM_10006detail11EmptyKernelIvEEvv:
[----:B------:R-:W-:Y:S01]  /*0000*/  LDC R1, c[0x0][0x37c] ;  /* 0x0000df00ff017b82 */ /* 0x000fe20000000800 */
[----:B------:R-:W-:Y:S05]  /*0010*/  EXIT ;  /* 0x000000000000794d */ /* 0x000fea0003800000 */
.L_x_6:
        /* <DEDUP_REMOVED lines=14> */
.L_x_9:


//--------------------- .nv.shared.reserved.0     --------------------------
	.section	.nv.shared.reserved.0,"aw",@nobits
	.weak		__nv_reservedSMEM_offset_0_alias
	.size		__nv_reservedSMEM_offset_0_alias, 0, 64
	.other		__nv_reservedSMEM_offset_0_alias,@"STO_CUDA_RESERVED_SHARED STV_DEFAULT"
__nv_reservedSMEM_offset_0_alias:
	.zero		0
	.zero		64


//--------------------- .nv.global                --------------------------
	.section	.nv.global,"aw",@nobits
.nv.global:
	.type		_ZN30_INTERNAL_2c20ac0a_4_k_cu_main6thrust24THRUST_300001_SM_1000_NS3seqE,@object
	.size		_ZN30_INTERNAL_2c20ac0a_4_k_cu_main6thrust24THRUST_300001_SM_1000_NS3seqE,(_ZN30_INTERNAL_2c20ac0a_4_k_cu_main4cuda3std3__48in_placeE - _ZN30_INTERNAL_2c20ac0a_4_k_cu_main6thrust24THRUST_300001_SM_1000_NS3seqE)
_ZN30_INTERNAL_2c20ac0a_4_k_cu_main6thrust24THRUST_300001_SM_1000_NS3seqE:
	.zero		1
	.type		_ZN30_INTERNAL_2c20ac0a_4_k_cu_main4cuda3std3__48in_placeE,@object
	.size		_ZN30_INTERNAL_2c20ac0a_4_k_cu_main4cuda3std3__48in_placeE,(_ZN30_INTERNAL_2c20ac0a_4_k_cu_main4cuda3std6ranges3__45__cpo4sizeE - _ZN30_INTERNAL_2c20ac0a_4_k_cu_main4cuda3std3__48in_placeE)
_ZN30_INTERNAL_2c20ac0a_4_k_cu_main4cuda3std3__48in_placeE:
	.zero		1
	.type		_ZN30_INTERNAL_2c20ac0a_4_k_cu_main4cuda3std6ranges3__45__cpo4sizeE,@object
	.size		_ZN30_INTERNAL_2c20ac0a_4_k_cu_main4cuda3std6ranges3__45__cpo4sizeE,(_ZN30_INTERNAL_2c20ac0a_4_k_cu_main6thrust24THRUST_300001_SM_1000_NS12placeholders2_3E - _ZN30_INTERNAL_2c20ac0a_4_k_cu_main4cuda3std6ranges3__45__cpo4sizeE)
_ZN30_INTERNAL_2c20ac0a_4_k_cu_main4cuda3std6ranges3__45__cpo4sizeE:
	.zero		1
	.type		_ZN30_INTERNAL_2c20ac0a_4_k_cu_main6thrust24THRUST_300001_SM_1000_NS12placeholders2_3E,@object
	.size		_ZN30_INTERNAL_2c20ac0a_4_k_cu_main6thrust24THRUST_300001_SM_1000_NS12placeholders2_3E,(_ZN30_INTERNAL_2c20ac0a_4_k_cu_main4cuda3std3__45__cpo6cbeginE - _ZN30_INTERNAL_2c20ac0a_4_k_cu_main6thrust24THRUST_300001_SM_1000_NS12placeholders2_3E)
_ZN30_INTERNAL_2c20ac0a_4_k_cu_main6thrust24THRUST_300001_SM_1000_NS12placeholders2_3E:
	.zero		1
	.type		_ZN30_INTERNAL_2c20ac0a_4_k_cu_main4cuda3std3__45__cpo6cbeginE,@object
	.size		_ZN30_INTERNAL_2c20ac0a_4_k_cu_main4cuda3std3__45__cpo6cbeginE,(_ZN30_INTERNAL_2c20ac0a_4_k_cu_main4cuda3std6ranges3__45__cpo6cbeginE - _ZN30_INTERNAL_2c20ac0a_4_k_cu_main4cuda3std3__45__cpo6cbeginE)
_ZN30_INTERNAL_2c20ac0a_4_k_cu_main4cuda3std3__45__cpo6cbeginE:
	.zero		1
	.type		_ZN30_INTERNAL_2c20ac0a_4_k_cu_main4cuda3std6ranges3__45__cpo6cbeginE,@object
	.size		_ZN30_INTERNAL_2c20ac0a_4_k_cu_main4cuda3std6ranges3__45__cpo6cbeginE,(_ZN30_INTERNAL_2c20ac0a_4_k_cu_main6thrust24THRUST_300001_SM_1000_NS12placeholders2_7E - _ZN30_INTERNAL_2c20ac0a_4_k_cu_main4cuda3std6ranges3__45__cpo6cbeginE)
_ZN30_INTERNAL_2c20ac0a_4_k_cu_main4cuda3std6ranges3__45__cpo6cbeginE:
	.zero		1
	.type		_ZN30_INTERNAL_2c20ac0a_4_k_cu_main6thrust24THRUST_300001_SM_1000_NS12placeholders2_7E,@object
	.size		_ZN30_INTERNAL_2c20ac0a_4_k_cu_main6thrust24THRUST_300001_SM_1000_NS12placeholders2_7E,(_ZN30_INTERNAL_2c20ac0a_4_k_cu_main4cuda3std3__45__cpo7crbeginE - _ZN30_INTERNAL_2c20ac0a_4_k_cu_main6thrust24THRUST_300001_SM_1000_NS12placeholders2_7E)
_ZN30_INTERNAL_2c20ac0a_4_k_cu_main6thrust24THRUST_300001_SM_1000_NS12placeholders2_7E:
	.zero		1
	.type		_ZN30_INTERNAL_2c20ac0a_4_k_cu_main4cuda3std3__45__cpo7crbeginE,@object
	.size		_ZN30_INTERNAL_2c20ac0a_4_k_cu_main4cuda3std3__45__cpo7crbeginE,(_ZN30_INTERNAL_2c20ac0a_4_k_cu_main4cuda3std6ranges3__45__cpo4nextE - _ZN30_INTERNAL_2c20ac0a_4_k_cu_main4cuda3std3__45__cpo7crbeginE)
_ZN30_INTERNAL_2c20ac0a_4_k_cu_main4cuda3std3__45__cpo7crbeginE:
	.zero		1
	.type		_ZN30_INTERNAL_2c20ac0a_4_k_cu_main4cuda3std6ranges3__45__cpo4nextE,@object
	.size		_ZN30_INTERNAL_2c20ac0a_4_k_cu_main4cuda3std6ranges3__45__cpo4nextE,(_ZN30_INTERNAL_2c20ac0a_4_k_cu_main4cuda3std6ranges3__45__cpo4swapE - _ZN30_INTERNAL_2c20ac0a_4_k_cu_main4cuda3std6ranges3__45__cpo4nextE)
_ZN30_INTERNAL_2c20ac0a_4_k_cu_main4cuda3std6ranges3__45__cpo4nextE:
	.zero		1
	.type		_ZN30_INTERNAL_2c20ac0a_4_k_cu_main4cuda3std6ranges3__45__cpo4swapE,@object
	.size		_ZN30_INTERNAL_2c20ac0a_4_k_cu_main4cuda3std6ranges3__45__cpo4swapE,(_ZN30_INTERNAL_2c20ac0a_4_k_cu_main6thrust24THRUST_300001_SM_1000_NS8cuda_cub10par_nosyncE - _ZN30_INTERNAL_2c20ac0a_4_k_cu_main4cuda3std6ranges3__45__cpo4swapE)
_ZN30_INTERNAL_2c20ac0a_4_k_cu_main4cuda3std6ranges3__45__cpo4swapE:
	.zero		1
	.type		_ZN30_INTERNAL_2c20ac0a_4_k_cu_main6thrust24THRUST_300001_SM_1000_NS8cuda_cub10par_nosyncE,@object
	.size		_ZN30_INTERNAL_2c20ac0a_4_k_cu_main6thrust24THRUST_300001_SM_1000_NS8cuda_cub10par_nosyncE,(_ZN30_INTERNAL_2c20ac0a_4_k_cu_main6thrust24THRUST_300001_SM_1000_NS12placeholders2_9E - _ZN30_INTERNAL_2c20ac0a_4_k_cu_main6thrust24THRUST_300001_SM_1000_NS8cuda_cub10par_nosyncE)
_ZN30_INTERNAL_2c20ac0a_4_k_cu_main6thrust24THRUST_300001_SM_1000_NS8cuda_cub10par_nosyncE:
	.zero		1
	.type		_ZN30_INTERNAL_2c20ac0a_4_k_cu_main6thrust24THRUST_300001_SM_1000_NS12placeholders2_9E,@object
	.size		_ZN30_INTERNAL_2c20ac0a_4_k_cu_main6thrust24THRUST_300001_SM_1000_NS12placeholders2_9E,(_ZN30_INTERNAL_2c20ac0a_4_k_cu_main4cuda3std3__432_GLOBAL__N__2c20ac0a_4_k_cu_main6ignoreE - _ZN30_INTERNAL_2c20ac0a_4_k_cu_main6thrust24THRUST_300001_SM_1000_NS12placeholders2_9E)
_ZN30_INTERNAL_2c20ac0a_4_k_cu_main6thrust24THRUST_300001_SM_1000_NS12placeholders2_9E:
	.zero		1
	.type		_ZN30_INTERNAL_2c20ac0a_4_k_cu_main4cuda3std3__432_GLOBAL__N__2c20ac0a_4_k_cu_main6ignoreE,@object
	.size		_ZN30_INTERNAL_2c20ac0a_4_k_cu_main4cuda3std3__432_GLOBAL__N__2c20ac0a_4_k_cu_main6ignoreE,(_ZN30_INTERNAL_2c20ac0a_4_k_cu_main4cuda3std6ranges3__45__cpo4dataE - _ZN30_INTERNAL_2c20ac0a_4_k_cu_main4cuda3std3__432_GLOBAL__N__2c20ac0a_4_k_cu_main6ignoreE)
_ZN30_INTERNAL_2c20ac0a_4_k_cu_main4cuda3std3__432_GLOBAL__N__2c20ac0a_4_k_cu_main6ignoreE:
	.zero		1
	.type		_ZN30_INTERNAL_2c20ac0a_4_k_cu_main4cuda3std6ranges3__45__cpo4dataE,@object
	.size		_ZN30_INTERNAL_2c20ac0a_4_k_cu_main4cuda3std6ranges3__45__cpo4dataE,(_ZN30_INTERNAL_2c20ac0a_4_k_cu_main6thrust24THRUST_300001_SM_1000_NS12placeholders2_1E - _ZN30_INTERNAL_2c20ac0a_4_k_cu_main4cuda3std6ranges3__45__cpo4dataE)
_ZN30_INTERNAL_2c20ac0a_4_k_cu_main4cuda3std6ranges3__45__cpo4dataE:
	.zero		1
	.type		_ZN30_INTERNAL_2c20ac0a_4_k_cu_main6thrust24THRUST_300001_SM_1000_NS12placeholders2_1E,@object
	.size		_ZN30_INTERNAL_2c20ac0a_4_k_cu_main6thrust24THRUST_300001_SM_1000_NS12placeholders2_1E,(_ZN30_INTERNAL_2c20ac0a_4_k_cu_main4cuda3std3__45__cpo5beginE - _ZN30_INTERNAL_2c20ac0a_4_k_cu_main6thrust24THRUST_300001_SM_1000_NS12placeholders2_1E)
_ZN30_INTERNAL_2c20ac0a_4_k_cu_main6thrust24THRUST_300001_SM_1000_NS12placeholders2_1E:
	.zero		1
	.type		_ZN30_INTERNAL_2c20ac0a_4_k_cu_main4cuda3std3__45__cpo5beginE,@object
	.size		_ZN30_INTERNAL_2c20ac0a_4_k_cu_main4cuda3std3__45__cpo5beginE,(_ZN30_INTERNAL_2c20ac0a_4_k_cu_main4cuda3std6ranges3__45__cpo5beginE - _ZN30_INTERNAL_2c20ac0a_4_k_cu_main4cuda3std3__45__cpo5beginE)
_ZN30_INTERNAL_2c20ac0a_4_k_cu_main4cuda3std3__45__cpo5beginE:
	.zero		1
	.type		_ZN30_INTERNAL_2c20ac0a_4_k_cu_main4cuda3std6ranges3__45__cpo5beginE,@object
	.size		_ZN30_INTERNAL_2c20ac0a_4_k_cu_main4cuda3std6ranges3__45__cpo5beginE,(_ZN30_INTERNAL_2c20ac0a_4_k_cu_main6thrust24THRUST_300001_SM_1000_NS12placeholders2_5E - _ZN30_INTERNAL_2c20ac0a_4_k_cu_main4cuda3std6ranges3__45__cpo5beginE)
_ZN30_INTERNAL_2c20ac0a_4_k_cu_main4cuda3std6ranges3__45__cpo5beginE:
	.zero		1
	.type		_ZN30_INTERNAL_2c20ac0a_4_k_cu_main6thrust24THRUST_300001_SM_1000_NS12placeholders2_5E,@object
	.size		_ZN30_INTERNAL_2c20ac0a_4_k_cu_main6thrust24THRUST_300001_SM_1000_NS12placeholders2_5E,(_ZN30_INTERNAL_2c20ac0a_4_k_cu_main4cuda3std3__45__cpo6rbeginE - _ZN30_INTERNAL_2c20ac0a_4_k_cu_main6thrust24THRUST_300001_SM_1000_NS12placeholders2_5E)
_ZN30_INTERNAL_2c20ac0a_4_k_cu_main6thrust24THRUST_300001_SM_1000_NS12placeholders2_5E:
	.zero		1
	.type		_ZN30_INTERNAL_2c20ac0a_4_k_cu_main4cuda3std3__45__cpo6rbeginE,@object
	.size		_ZN30_INTERNAL_2c20ac0a_4_k_cu_main4cuda3std3__45__cpo6rbeginE,(_ZN30_INTERNAL_2c20ac0a_4_k_cu_main4cuda3std6ranges3__45__cpo7advanceE - _ZN30_INTERNAL_2c20ac0a_4_k_cu_main4cuda3std3__45__cpo6rbeginE)
_ZN30_INTERNAL_2c20ac0a_4_k_cu_main4cuda3std3__45__cpo6rbeginE:
	.zero		1
	.type		_ZN30_INTERNAL_2c20ac0a_4_k_cu_main4cuda3std6ranges3__45__cpo7advanceE,@object
	.size		_ZN30_INTERNAL_2c20ac0a_4_k_cu_main4cuda3std6ranges3__45__cpo7advanceE,(_ZN30_INTERNAL_2c20ac0a_4_k_cu_main4cuda3std3__47nulloptE - _ZN30_INTERNAL_2c20ac0a_4_k_cu_main4cuda3std6ranges3__45__cpo7advanceE)
_ZN30_INTERNAL_2c20ac0a_4_k_cu_main4cuda3std6ranges3__45__cpo7advanceE:
	.zero		1
	.type		_ZN30_INTERNAL_2c20ac0a_4_k_cu_main4cuda3std3__47nulloptE,@object
	.size		_ZN30_INTERNAL_2c20ac0a_4_k_cu_main4cuda3std3__47nulloptE,(_ZN30_INTERNAL_2c20ac0a_4_k_cu_main4cuda3std6ranges3__45__cpo8distanceE - _ZN30_INTERNAL_2c20ac0a_4_k_cu_main4cuda3std3__47nulloptE)
_ZN30_INTERNAL_2c20ac0a_4_k_cu_main4cuda3std3__47nulloptE:
	.zero		1
	.type		_ZN30_INTERNAL_2c20ac0a_4_k_cu_main4cuda3std6ranges3__45__cpo8distanceE,@object
	.size		_ZN30_INTERNAL_2c20ac0a_4_k_cu_main4cuda3std6ranges3__45__cpo8distanceE,(_ZN30_INTERNAL_2c20ac0a_4_k_cu_main6thrust24THRUST_300001_SM_1000_NS12placeholders3_10E - _ZN30_INTERNAL_2c20ac0a_4_k_cu_main4cuda3std6ranges3__45__cpo8distanceE)
_ZN30_INTERNAL_2c20ac0a_4_k_cu_main4cuda3std6ranges3__45__cpo8distanceE:
	.zero		1
	.type		_ZN30_INTERNAL_2c20ac0a_4_k_cu_main6thrust24THRUST_300001_SM_1000_NS12placeholders3_10E,@object
	.size		_ZN30_INTERNAL_2c20ac0a_4_k_cu_main6thrust24THRUST_300001_SM_1000_NS12placeholders3_10E,(_ZN30_INTERNAL_2c20ac0a_4_k_cu_main4cuda3std3__419piecewise_constructE - _ZN30_INTERNAL_2c20ac0a_4_k_cu_main6thrust24THRUST_300001_SM_1000_NS12placeholders3_10E)
_ZN30_INTERNAL_2c20ac0a_4_k_cu_main6thrust24THRUST_300001_SM_1000_NS12placeholders3_10E:
	.zero		1
	.type		_ZN30_INTERNAL_2c20ac0a_4_k_cu_main4cuda3std3__419piecewise_constructE,@object
	.size		_ZN30_INTERNAL_2c20ac0a_4_k_cu_main4cuda3std3__419piecewise_constructE,(_ZN30_INTERNAL_2c20ac0a_4_k_cu_main4cuda3std6ranges3__45__cpo5cdataE - _ZN30_INTERNAL_2c20ac0a_4_k_cu_main4cuda3std3__419piecewise_constructE)
_ZN30_INTERNAL_2c20ac0a_4_k_cu_main4cuda3std3__419piecewise_constructE:
	.zero		1
	.type		_ZN30_INTERNAL_2c20ac0a_4_k_cu_main4cuda3std6ranges3__45__cpo5cdataE,@object
	.size		_ZN30_INTERNAL_2c20ac0a_4_k_cu_main4cuda3std6ranges3__45__cpo5cdataE,(_ZN30_INTERNAL_2c20ac0a_4_k_cu_main6thrust24THRUST_300001_SM_1000_NS12placeholders2_2E - _ZN30_INTERNAL_2c20ac0a_4_k_cu_main4cuda3std6ranges3__45__cpo5cdataE)
_ZN30_INTERNAL_2c20ac0a_4_k_cu_main4cuda3std6ranges3__45__cpo5cdataE:
	.zero		1
	.type		_ZN30_INTERNAL_2c20ac0a_4_k_cu_main6thrust24THRUST_300001_SM_1000_NS12placeholders2_2E,@object
	.size		_ZN30_INTERNAL_2c20ac0a_4_k_cu_main6thrust24THRUST_300001_SM_1000_NS12placeholders2_2E,(_ZN30_INTERNAL_2c20ac0a_4_k_cu_main4cuda3std3__45__cpo3endE - _ZN30_INTERNAL_2c20ac0a_4_k_cu_main6thrust24THRUST_300001_SM_1000_NS12placeholders2_2E)
_ZN30_INTERNAL_2c20ac0a_4_k_cu_main6thrust24THRUST_300001_SM_1000_NS12placeholders2_2E:
	.zero		1
	.type		_ZN30_INTERNAL_2c20ac0a_4_k_cu_main4cuda3std3__45__cpo3endE,@object
	.size		_ZN30_INTERNAL_2c20ac0a_4_k_cu_main4cuda3std3__45__cpo3endE,(_ZN30_INTERNAL_2c20ac0a_4_k_cu_main4cuda3std6ranges3__45__cpo3endE - _ZN30_INTERNAL_2c20ac0a_4_k_cu_main4cuda3std3__45__cpo3endE)
_ZN30_INTERNAL_2c20ac0a_4_k_cu_main4cuda3std3__45__cpo3endE:
	.zero		1
	.type		_ZN30_INTERNAL_2c20ac0a_4_k_cu_main4cuda3std6ranges3__45__cpo3endE,@object
	.size		_ZN30_INTERNAL_2c20ac0a_4_k_cu_main4cuda3std6ranges3__45__cpo3endE,(_ZN30_INTERNAL_2c20ac0a_4_k_cu_main6thrust24THRUST_300001_SM_1000_NS12placeholders2_6E - _ZN30_INTERNAL_2c20ac0a_4_k_cu_main4cuda3std6ranges3__45__cpo3endE)
_ZN30_INTERNAL_2c20ac0a_4_k_cu_main4cuda3std6ranges3__45__cpo3endE:
	.zero		1
	.type		_ZN30_INTERNAL_2c20ac0a_4_k_cu_main6thrust24THRUST_300001_SM_1000_NS12placeholders2_6E,@object
	.size		_ZN30_INTERNAL_2c20ac0a_4_k_cu_main6thrust24THRUST_300001_SM_1000_NS12placeholders2_6E,(_ZN30_INTERNAL_2c20ac0a_4_k_cu_main4cuda3std3__45__cpo4rendE - _ZN30_INTERNAL_2c20ac0a_4_k_cu_main6thrust24THRUST_300001_SM_1000_NS12placeholders2_6E)
_ZN30_INTERNAL_2c20ac0a_4_k_cu_main6thrust24THRUST_300001_SM_1000_NS12placeholders2_6E:
	.zero		1
	.type		_ZN30_INTERNAL_2c20ac0a_4_k_cu_main4cuda3std3__45__cpo4rendE,@object
	.size		_ZN30_INTERNAL_2c20ac0a_4_k_cu_main4cuda3std3__45__cpo4rendE,(_ZN30_INTERNAL_2c20ac0a_4_k_cu_main4cuda3std6ranges3__45__cpo9iter_swapE - _ZN30_INTERNAL_2c20ac0a_4_k_cu_main4cuda3std3__45__cpo4rendE)
_ZN30_INTERNAL_2c20ac0a_4_k_cu_main4cuda3std3__45__cpo4rendE:
	.zero		1
	.type		_ZN30_INTERNAL_2c20ac0a_4_k_cu_main4cuda3std6ranges3__45__cpo9iter_swapE,@object
	.size		_ZN30_INTERNAL_2c20ac0a_4_k_cu_main4cuda3std6ranges3__45__cpo9iter_swapE,(_ZN30_INTERNAL_2c20ac0a_4_k_cu_main4cuda3std3__48unexpectE - _ZN30_INTERNAL_2c20ac0a_4_k_cu_main4cuda3std6ranges3__45__cpo9iter_swapE)
_ZN30_INTERNAL_2c20ac0a_4_k_cu_main4cuda3std6ranges3__45__cpo9iter_swapE:
	.zero		1
	.type		_ZN30_INTERNAL_2c20ac0a_4_k_cu_main4cuda3std3__48unexpectE,@object
	.size		_ZN30_INTERNAL_2c20ac0a_4_k_cu_main4cuda3std3__48unexpectE,(_ZN30_INTERNAL_2c20ac0a_4_k_cu_main6thrust24THRUST_300001_SM_1000_NS8cuda_cub3parE - _ZN30_INTERNAL_2c20ac0a_4_k_cu_main4cuda3std3__48unexpectE)
_ZN30_INTERNAL_2c20ac0a_4_k_cu_main4cuda3std3__48unexpectE:
	.zero		1
	.type		_ZN30_INTERNAL_2c20ac0a_4_k_cu_main6thrust24THRUST_300001_SM_1000_NS8cuda_cub3parE,@object
	.size		_ZN30_INTERNAL_2c20ac0a_4_k_cu_main6thrust24THRUST_300001_SM_1000_NS8cuda_cub3parE,(_ZN30_INTERNAL_2c20ac0a_4_k_cu_main6thrust24THRUST_300001_SM_1000_NS12placeholders2_4E - _ZN30_INTERNAL_2c20ac0a_4_k_cu_main6thrust24THRUST_300001_SM_1000_NS8cuda_cub3parE)
_ZN30_INTERNAL_2c20ac0a_4_k_cu_main6thrust24THRUST_300001_SM_1000_NS8cuda_cub3parE:
	.zero		1
	.type		_ZN30_INTERNAL_2c20ac0a_4_k_cu_main6thrust24THRUST_300001_SM_1000_NS12placeholders2_4E,@object
	.size		_ZN30_INTERNAL_2c20ac0a_4_k_cu_main6thrust24THRUST_300001_SM_1000_NS12placeholders2_4E,(_ZN30_INTERNAL_2c20ac0a_4_k_cu_main4cuda3std3__45__cpo4cendE - _ZN30_INTERNAL_2c20ac0a_4_k_cu_main6thrust24THRUST_300001_SM_1000_NS12placeholders2_4E)
_ZN30_INTERNAL_2c20ac0a_4_k_cu_main6thrust24THRUST_300001_SM_1000_NS12placeholders2_4E:
	.zero		1
	.type		_ZN30_INTERNAL_2c20ac0a_4_k_cu_main4cuda3std3__45__cpo4cendE,@object
	.size		_ZN30_INTERNAL_2c20ac0a_4_k_cu_main4cuda3std3__45__cpo4cendE,(_ZN30_INTERNAL_2c20ac0a_4_k_cu_main4cuda3std6ranges3__45__cpo4cendE - _ZN30_INTERNAL_2c20ac0a_4_k_cu_main4cuda3std3__45__cpo4cendE)
_ZN30_INTERNAL_2c20ac0a_4_k_cu_main4cuda3std3__45__cpo4cendE:
	.zero		1
	.type		_ZN30_INTERNAL_2c20ac0a_4_k_cu_main4cuda3std6ranges3__45__cpo4cendE,@object
	.size		_ZN30_INTERNAL_2c20ac0a_4_k_cu_main4cuda3std6ranges3__45__cpo4cendE,(_ZN30_INTERNAL_2c20ac0a_4_k_cu_main4cuda3std3__420unreachable_sentinelE - _ZN30_INTERNAL_2c20ac0a_4_k_cu_main4cuda3std6ranges3__45__cpo4cendE)
_ZN30_INTERNAL_2c20ac0a_4_k_cu_main4cuda3std6ranges3__45__cpo4cendE:
	.zero		1
	.type		_ZN30_INTERNAL_2c20ac0a_4_k_cu_main4cuda3std3__420unreachable_sentinelE,@object
	.size		_ZN30_INTERNAL_2c20ac0a_4_k_cu_main4cuda3std3__420unreachable_sentinelE,(_ZN30_INTERNAL_2c20ac0a_4_k_cu_main4cuda3std6ranges3__45__cpo5ssizeE - _ZN30_INTERNAL_2c20ac0a_4_k_cu_main4cuda3std3__420unreachable_sentinelE)
_ZN30_INTERNAL_2c20ac0a_4_k_cu_main4cuda3std3__420unreachable_sentinelE:
	.zero		1
	.type		_ZN30_INTERNAL_2c20ac0a_4_k_cu_main4cuda3std6ranges3__45__cpo5ssizeE,@object
	.size		_ZN30_INTERNAL_2c20ac0a_4_k_cu_main4cuda3std6ranges3__45__cpo5ssizeE,(_ZN30_INTERNAL_2c20ac0a_4_k_cu_main6thrust24THRUST_300001_SM_1000_NS12placeholders2_8E - _ZN30_INTERNAL_2c20ac0a_4_k_cu_main4cuda3std6ranges3__45__cpo5ssizeE)
_ZN30_INTERNAL_2c20ac0a_4_k_cu_main4cuda3std6ranges3__45__cpo5ssizeE:
	.zero		1
	.type		_ZN30_INTERNAL_2c20ac0a_4_k_cu_main6thrust24THRUST_300001_SM_1000_NS12placeholders2_8E,@object
	.size		_ZN30_INTERNAL_2c20ac0a_4_k_cu_main6thrust24THRUST_300001_SM_1000_NS12placeholders2_8E,(_ZN30_INTERNAL_2c20ac0a_4_k_cu_main4cuda3std3__45__cpo5crendE - _ZN30_INTERNAL_2c20ac0a_4_k_cu_main6thrust24THRUST_300001_SM_1000_NS12placeholders2_8E)
_ZN30_INTERNAL_2c20ac0a_4_k_cu_main6thrust24THRUST_300001_SM_1000_NS12placeholders2_8E:
	.zero		1
	.type		_ZN30_INTERNAL_2c20ac0a_4_k_cu_main4cuda3std3__45__cpo5crendE,@object
	.size		_ZN30_INTERNAL_2c20ac0a_4_k_cu_main4cuda3std3__45__cpo5crendE,(_ZN30_INTERNAL_2c20ac0a_4_k_cu_main4cuda3std6ranges3__45__cpo4prevE - _ZN30_INTERNAL_2c20ac0a_4_k_cu_main4cuda3std3__45__cpo5crendE)
_ZN30_INTERNAL_2c20ac0a_4_k_cu_main4cuda3std3__45__cpo5crendE:
	.zero		1
	.type		_ZN30_INTERNAL_2c20ac0a_4_k_cu_main4cuda3std6ranges3__45__cpo4prevE,@object
	.size		_ZN30_INTERNAL_2c20ac0a_4_k_cu_main4cuda3std6ranges3__45__cpo4prevE,(_ZN30_INTERNAL_2c20ac0a_4_k_cu_main4cuda3std6ranges3__45__cpo9iter_moveE - _ZN30_INTERNAL_2c20ac0a_4_k_cu_main4cuda3std6ranges3__45__cpo4prevE)
_ZN30_INTERNAL_2c20ac0a_4_k_cu_main4cuda3std6ranges3__45__cpo4prevE:
	.zero		1
	.type		_ZN30_INTERNAL_2c20ac0a_4_k_cu_main4cuda3std6ranges3__45__cpo9iter_moveE,@object
	.size		_ZN30_INTERNAL_2c20ac0a_4_k_cu_main4cuda3std6ranges3__45__cpo9iter_moveE,(_ZN30_INTERNAL_2c20ac0a_4_k_cu_main6thrust24THRUST_300001_SM_1000_NS6system6detail10sequential3seqE - _ZN30_INTERNAL_2c20ac0a_4_k_cu_main4cuda3std6ranges3__45__cpo9iter_moveE)
_ZN30_INTERNAL_2c20ac0a_4_k_cu_main4cuda3std6ranges3__45__cpo9iter_moveE:
	.zero		1
	.type		_ZN30_INTERNAL_2c20ac0a_4_k_cu_main6thrust24THRUST_300001_SM_1000_NS6system6detail10sequential3seqE,@object
	.size		_ZN30_INTERNAL_2c20ac0a_4_k_cu_main6thrust24THRUST_300001_SM_1000_NS6system6detail10sequential3seqE,(.L_31 - _ZN30_INTERNAL_2c20ac0a_4_k_cu_main6thrust24THRUST_300001_SM_1000_NS6system6detail10sequential3seqE)
_ZN30_INTERNAL_2c20ac0a_4_k_cu_main6thrust24THRUST_300001_SM_1000_NS6system6detail10sequential3seqE:
	.zero		1
.L_31:


//--------------------- .nv.constant0._ZN3cub18CUB_300001_SM_10006detail8for_each13static_kernelINS2_12policy_hub_t12policy_500_tElNS2_12op_wrapper_tIl17arbitrary_functorN6thrust24THRUST_300001_SM_1000_NS17counting_iteratorIiNS9_11use_defaultESB_SB_EEEEEEvT0_T1_ --------------------------
	.section	.nv.constant0._ZN3cub18CUB_300001_SM_10006detail8for_each13static_kernelINS2_12policy_hub_t12policy_500_tElNS2_12op_wrapper_tIl17arbitrary_functorN6thrust24THRUST_300001_SM_1000_NS17counting_iteratorIiNS9_11use_defaultESB_SB_EEEEEEvT0_T1_,"a",@progbits
	.sectionflags	@""
	.align	4
.nv.constant0._ZN3cub18CUB_300001_SM_10006detail8for_each13static_kernelINS2_12policy_hub_t12policy_500_tElNS2_12op_wrapper_tIl17arbitrary_functorN6thrust24THRUST_300001_SM_1000_NS17counting_iteratorIiNS9_11use_defaultESB_SB_EEEEEEvT0_T1_:
	.zero		1072


//--------------------- .nv.constant0._ZN3cub18CUB_300001_SM_10006detail8for_each13static_kernelINS2_12policy_hub_t12policy_500_tEmN6thrust24THRUST_300001_SM_1000_NS8cuda_cub20__uninitialized_fill7functorINS7_10device_ptrIfEEfEEEEvT0_T1_ --------------------------
	.section	.nv.constant0._ZN3cub18CUB_300001_SM_10006detail8for_each13static_kernelINS2_12policy_hub_t12policy_500_tEmN6thrust24THRUST_300001_SM_1000_NS8cuda_cub20__uninitialized_fill7functorINS7_10device_ptrIfEEfEEEEvT0_T1_,"a",@progbits
	.sectionflags	@""
	.align	4
.nv.constant0._ZN3cub18CUB_300001_SM_10006detail8for_each13static_kernelINS2_12policy_hub_t12policy_500_tEmN6thrust24THRUST_300001_SM_1000_NS8cuda_cub20__uninitialized_fill7functorINS7_10device_ptrIfEEfEEEEvT0_T1_:
	.zero		920


//--------------------- .nv.constant0._ZN3cub18CUB_300001_SM_10006detail11EmptyKernelIvEEvv --------------------------
	.section	.nv.constant0._ZN3cub18CUB_300001_SM_10006detail11EmptyKernelIvEEvv,"a",@progbits
	.sectionflags	@""
	.align	4
.nv.constant0._ZN3cub18CUB_300001_SM_10006detail11EmptyKernelIvEEvv:
	.zero		896


//--------------------- SYMBOLS --------------------------

	.type		.nv.reservedSmem.offset0,@object
	.size		.nv.reservedSmem.offset0,0x4
